	.target	sm_86

	.elftype	@"ET_EXEC"


//--------------------- .note.nv.tkinfo           --------------------------
	.section	.note.nv.tkinfo,"",@"SHT_NOTE"
	.sectionflags	@"SHF_NOTE_NV_TKINFO"
	.tkinfo
        /*0018*/ 	.word	0x00000002
        /*0030*/ 	.string	""
        /*0030*/ 	.string	"ptxas"
        /*0030*/ 	.string	"Cuda compilation tools, release 13.1, V13.1.80"
        /*0030*/ 	.string	"Build cuda_13.1.r13.1/compiler.36836380_0"
        /*0030*/ 	.string	"-v  -arch sm_86 "



//--------------------- .note.nv.cuinfo           --------------------------
	.section	.note.nv.cuinfo,"",@"SHT_NOTE"
	.sectionflags	@"SHF_NOTE_NV_CUINFO"
        /*0018*/ 	.short	0x0002
        /*001a*/ 	.short	0x0050
        /*001c*/ 	.short	0x0083
	.zero		2


//--------------------- .nv.info                  --------------------------
	.section	.nv.info,"",@"SHT_CUDA_INFO"
	.align	4


	//----- nvinfo : EIATTR_REGCOUNT
	.align		4
        /*0000*/ 	.byte	0x04, 0x2f
        /*0002*/ 	.short	(.L_1 - .L_0)
	.align		4
.L_0:
        /*0004*/ 	.word	index@(gemm_mma_kernel)
        /*0008*/ 	.word	0x00000080


	//----- nvinfo : EIATTR_FRAME_SIZE
	.align		4
.L_1:
        /*000c*/ 	.byte	0x04, 0x11
        /*000e*/ 	.short	(.L_3 - .L_2)
	.align		4
.L_2:
        /*0010*/ 	.word	index@(gemm_mma_kernel)
        /*0014*/ 	.word	0x00000000


	//----- nvinfo : EIATTR_MIN_STACK_SIZE
	.align		4
.L_3:
        /*0018*/ 	.byte	0x04, 0x12
        /*001a*/ 	.short	(.L_5 - .L_4)
	.align		4
.L_4:
        /*001c*/ 	.word	index@(gemm_mma_kernel)
        /*0020*/ 	.word	0x00000000
.L_5:


//--------------------- .nv.info.gemm_mma_kernel  --------------------------
	.section	.nv.info.gemm_mma_kernel,"",@"SHT_CUDA_INFO"
	.sectionflags	@""
	.align	4


	//----- nvinfo : EIATTR_CUDA_API_VERSION
	.align		4
        /*0000*/ 	.byte	0x04, 0x37
        /*0002*/ 	.short	(.L_7 - .L_6)
.L_6:
        /*0004*/ 	.word	0x00000083


	//----- nvinfo : EIATTR_SW2861232_WAR
	.align		4
.L_7:
        /*0008*/ 	.byte	0x01, 0x35
	.zero		2


	//----- nvinfo : EIATTR_PARAM_CBANK
	.align		4
        /*000c*/ 	.byte	0x04, 0x0a
        /*000e*/ 	.short	(.L_9 - .L_8)
	.align		4
.L_8:
        /*0010*/ 	.word	index@(.nv.constant0.gemm_mma_kernel)
        /*0014*/ 	.short	0x0160
        /*0016*/ 	.short	0x0024


	//----- nvinfo : EIATTR_CBANK_PARAM_SIZE
	.align		4
.L_9:
        /*0018*/ 	.byte	0x03, 0x19
        /*001a*/ 	.short	0x0024


	//----- nvinfo : EIATTR_KPARAM_INFO
	.align		4
        /*001c*/ 	.byte	0x04, 0x17
        /*001e*/ 	.short	(.L_11 - .L_10)
.L_10:
        /*0020*/ 	.word	0x00000000
        /*0024*/ 	.short	0x0005
        /*0026*/ 	.short	0x0020
        /*0028*/ 	.byte	0x00, 0xf0, 0x11, 0x00


	//----- nvinfo : EIATTR_KPARAM_INFO
	.align		4
.L_11:
        /*002c*/ 	.byte	0x04, 0x17
        /*002e*/ 	.short	(.L_13 - .L_12)
.L_12:
        /*0030*/ 	.word	0x00000000
        /*0034*/ 	.short	0x0004
        /*0036*/ 	.short	0x001c
        /*0038*/ 	.byte	0x00, 0xf0, 0x11, 0x00


	//----- nvinfo : EIATTR_KPARAM_INFO
	.align		4
.L_13:
        /*003c*/ 	.byte	0x04, 0x17
        /*003e*/ 	.short	(.L_15 - .L_14)
.L_14:
        /*0040*/ 	.word	0x00000000
        /*0044*/ 	.short	0x0003
        /*0046*/ 	.short	0x0018
        /*0048*/ 	.byte	0x00, 0xf0, 0x11, 0x00


	//----- nvinfo : EIATTR_KPARAM_INFO
	.align		4
.L_15:
        /*004c*/ 	.byte	0x04, 0x17
        /*004e*/ 	.short	(.L_17 - .L_16)
.L_16:
        /*0050*/ 	.word	0x00000000
        /*0054*/ 	.short	0x0002
        /*0056*/ 	.short	0x0010
        /*0058*/ 	.byte	0x00, 0xf0, 0x21, 0x00


	//----- nvinfo : EIATTR_KPARAM_INFO
	.align		4
.L_17:
        /*005c*/ 	.byte	0x04, 0x17
        /*005e*/ 	.short	(.L_19 - .L_18)
.L_18:
        /*0060*/ 	.word	0x00000000
        /*0064*/ 	.short	0x0001
        /*0066*/ 	.short	0x0008
        /*0068*/ 	.byte	0x00, 0xf0, 0x21, 0x00


	//----- nvinfo : EIATTR_KPARAM_INFO
	.align		4
.L_19:
        /*006c*/ 	.byte	0x04, 0x17
        /*006e*/ 	.short	(.L_21 - .L_20)
.L_20:
        /*0070*/ 	.word	0x00000000
        /*0074*/ 	.short	0x0000
        /*0076*/ 	.short	0x0000
        /*0078*/ 	.byte	0x00, 0xf0, 0x21, 0x00


	//----- nvinfo : EIATTR_WMMA_USED
	.align		4
.L_21:
        /*007c*/ 	.byte	0x01, 0x2b
	.zero		2


	//----- nvinfo : EIATTR_MAXREG_COUNT
	.align		4
        /*0080*/ 	.byte	0x03, 0x1b
        /*0082*/ 	.short	0x00ff


	//----- nvinfo : EIATTR_NUM_BARRIERS
	.align		4
        /*0084*/ 	.byte	0x02, 0x4c
        /*0086*/ 	.byte	0x01
	.zero		1


	//----- nvinfo : EIATTR_MERCURY_ISA_VERSION
	.align		4
        /*0088*/ 	.byte	0x03, 0x5f
        /*008a*/ 	.short	0x0000


	//----- nvinfo : EIATTR_EXIT_INSTR_OFFSETS
	.align		4
        /*008c*/ 	.byte	0x04, 0x1c
        /*008e*/ 	.short	(.L_23 - .L_22)


	//   ....[0]....
.L_22:
        /*0090*/ 	.word	0x00003580


	//   ....[1]....
        /*0094*/ 	.word	0x00003f80


	//   ....[2]....
        /*0098*/ 	.word	0x000040c0


	//----- nvinfo : EIATTR_MAX_THREADS
	.align		4
.L_23:
        /*009c*/ 	.byte	0x04, 0x05
        /*009e*/ 	.short	(.L_25 - .L_24)
.L_24:
        /*00a0*/ 	.word	0x00000080
        /*00a4*/ 	.word	0x00000001
        /*00a8*/ 	.word	0x00000001


	//----- nvinfo : EIATTR_CRS_STACK_SIZE
	.align		4
.L_25:
        /*00ac*/ 	.byte	0x04, 0x1e
        /*00ae*/ 	.short	(.L_27 - .L_26)
.L_26:
        /*00b0*/ 	.word	0x00000000
.L_27:


//--------------------- .nv.callgraph             --------------------------
	.section	.nv.callgraph,"",@"SHT_CUDA_CALLGRAPH"
	.align	4
	.sectionentsize	8
	.align		4
        /*0000*/ 	.word	0x00000000
	.align		4
        /*0004*/ 	.word	0xffffffff
	.align		4
        /*0008*/ 	.word	0x00000000
	.align		4
        /*000c*/ 	.word	0xfffffffe
	.align		4
        /*0010*/ 	.word	0x00000000
	.align		4
        /*0014*/ 	.word	0xfffffffd
	.align		4
        /*0018*/ 	.word	0x00000000
	.align		4
        /*001c*/ 	.word	0xfffffffc


//--------------------- .nv.rel.action            --------------------------
	.section	.nv.rel.action,"",@"SHT_CUDA_RELOCINFO"
	.align	8
	.sectionentsize	8
        /*0000*/ 	.byte	0x73, 0x00, 0x00, 0x00, 0x00, 0x00, 0x00, 0x00, 0x00, 0x00, 0x00, 0x11, 0x25, 0x00, 0x05, 0x36


//--------------------- .nv.constant0.gemm_mma_kernel --------------------------
	.section	.nv.constant0.gemm_mma_kernel,"a",@progbits
	.sectionflags	@""
	.align	4
.nv.constant0.gemm_mma_kernel:
	.zero		388


//--------------------- .text.gemm_mma_kernel     --------------------------
	.section	.text.gemm_mma_kernel,"ax",@progbits
	.sectioninfo	@"SHI_REGISTERS=128"
	.align	128
        .global         gemm_mma_kernel
        .type           gemm_mma_kernel,@function
        .size           gemm_mma_kernel,(.L_x_58 - gemm_mma_kernel)
        .other          gemm_mma_kernel,@"STO_CUDA_ENTRY STV_DEFAULT"
gemm_mma_kernel:
.text.gemm_mma_kernel:
[----:B------:R-:W-:Y:S02]  /*0000*/  IMAD.MOV.U32 R1, RZ, RZ, c[0x0][0x28] ;  /* 0x00000a00ff017624 */ /* 0x000fe400078e00ff */
[----:B------:R-:W1:Y:S01]  /*0010*/  S2R R0, SR_TID.X ;  /* 0x0000000000007919 */ /* 0x000e620000002100 */
[----:B------:R-:W-:Y:S01]  /*0020*/  ULDC.64 UR4, c[0x0][0x118] ;  /* 0x0000460000047ab9 */ /* 0x000fe20000000a00 */
[----:B------:R-:W-:Y:S01]  /*0030*/  BSSY B0, `(.L_x_0) ;  /* 0x0000128000007945 */ /* 0x000fe20003800000 */
[----:B------:R-:W-:Y:S01]  /*0040*/  IMAD.MOV.U32 R91, RZ, RZ, RZ ;  /* 0x000000ffff5b7224 */ /* 0x000fe200078e00ff */
[----:B------:R-:W2:Y:S01]  /*0050*/  S2R R125, SR_CTAID.X ;  /* 0x00000000007d7919 */ /* 0x000ea20000002500 */
[----:B------:R-:W-:Y:S02]  /*0060*/  IMAD.MOV.U32 R89, RZ, RZ, RZ ;  /* 0x000000ffff597224 */ /* 0x000fe400078e00ff */
[----:B------:R-:W-:Y:S01]  /*0070*/  IMAD.MOV.U32 R101, RZ, RZ, RZ ;  /* 0x000000ffff657224 */ /* 0x000fe200078e00ff */
[----:B------:R-:W3:Y:S01]  /*0080*/  S2R R124, SR_CTAID.Y ;  /* 0x00000000007c7919 */ /* 0x000ee20000002600 */
[----:B------:R-:W-:Y:S02]  /*0090*/  IMAD.MOV.U32 R97, RZ, RZ, RZ ;  /* 0x000000ffff617224 */ /* 0x000fe400078e00ff */
[----:B------:R-:W-:-:S02]  /*00a0*/  IMAD.MOV.U32 R93, RZ, RZ, RZ ;  /* 0x000000ffff5d7224 */ /* 0x000fc400078e00ff */
[----:B------:R-:W-:Y:S02]  /*00b0*/  IMAD.MOV.U32 R85, RZ, RZ, RZ ;  /* 0x000000ffff557224 */ /* 0x000fe400078e00ff */
[----:B------:R-:W-:Y:S02]  /*00c0*/  IMAD.MOV.U32 R81, RZ, RZ, RZ ;  /* 0x000000ffff517224 */ /* 0x000fe400078e00ff */
[----:B------:R-:W-:Y:S01]  /*00d0*/  IMAD.MOV.U32 R17, RZ, RZ, RZ ;  /* 0x000000ffff117224 */ /* 0x000fe200078e00ff */
[----:B-1----:R-:W-:Y:S02]  /*00e0*/  ISETP.GT.AND P0, PT, R0, 0x1f, PT ;  /* 0x0000001f0000780c */ /* 0x002fe40003f04270 */
[----:B------:R-:W-:Y:S01]  /*00f0*/  SHF.R.S32.HI R5, RZ, 0x1f, R0 ;  /* 0x0000001fff057819 */ /* 0x000fe20000011400 */
[----:B--2---:R-:W-:-:S03]  /*0100*/  IMAD.SHL.U32 R125, R125, 0x80, RZ ;  /* 0x000000807d7d7824 */ /* 0x004fc600078e00ff */
[----:B------:R-:W-:Y:S01]  /*0110*/  LEA.HI R123, R5, R0, RZ, 0x5 ;  /* 0x00000000057b7211 */ /* 0x000fe200078f28ff */
[----:B---3--:R-:W-:-:S03]  /*0120*/  IMAD.SHL.U32 R124, R124, 0x40, RZ ;  /* 0x000000407c7c7824 */ /* 0x008fc600078e00ff */
[----:B------:R-:W-:-:S03]  /*0130*/  LEA.HI.SX32 R123, R123, 0xffffffff, 0x1b ;  /* 0xffffffff7b7b7811 */ /* 0x000fc600078fdaff */
[----:B------:R-:W-:Y:S05]  /*0140*/  @P0 BRA `(.L_x_1) ;  /* 0x0000116000000947 */ /* 0x000fea0003800000 */
[----:B------:R-:W-:-:S05]  /*0150*/  IMAD.MOV.U32 R2, RZ, RZ, c[0x0][0x180] ;  /* 0x00006000ff027624 */ /* 0x000fca00078e00ff */
[----:B------:R-:W-:-:S13]  /*0160*/  ISETP.GE.AND P0, PT, R2, 0x1, PT ;  /* 0x000000010200780c */ /* 0x000fda0003f06270 */
[----:B------:R-:W-:Y:S05]  /*0170*/  @!P0 BRA `(.L_x_2) ;  /* 0x0000112000008947 */ /* 0x000fea0003800000 */
[----:B------:R-:W-:Y:S01]  /*0180*/  IADD3 R11, -R0, 0xff, RZ ;  /* 0x000000ff000b7810 */ /* 0x000fe20007ffe1ff */
[----:B------:R-:W-:Y:S01]  /*0190*/  BSSY B1, `(.L_x_3) ;  /* 0x0000025000017945 */ /* 0x000fe20003800000 */
[----:B------:R-:W-:Y:S02]  /*01a0*/  IMAD.MOV.U32 R10, RZ, RZ, R0 ;  /* 0x000000ffff0a7224 */ /* 0x000fe400078e0000 */
[----:B------:R-:W-:-:S04]  /*01b0*/  LEA.HI R2, R11, 0x1, RZ, 0x1b ;  /* 0x000000010b027811 */ /* 0x000fc800078fd8ff */
[----:B------:R-:W-:-:S13]  /*01c0*/  LOP3.LUT P0, R2, R2, 0x3, RZ, 0xc0, !PT ;  /* 0x0000000302027812 */ /* 0x000fda000780c0ff */
[----:B------:R-:W-:Y:S05]  /*01d0*/  @!P0 BRA `(.L_x_4) ;  /* 0x0000020000008947 */ /* 0x000fea0003800000 */
[----:B------:R-:W-:Y:S02]  /*01e0*/  IMAD.MOV.U32 R4, RZ, RZ, R2 ;  /* 0x000000ffff047224 */ /* 0x000fe400078e0002 */
[----:B------:R-:W-:-:S04]  /*01f0*/  IMAD.MOV.U32 R10, RZ, RZ, R0 ;  /* 0x000000ffff0a7224 */ /* 0x000fc800078e0000 */
.L_x_7:
[----:B-1----:R-:W-:Y:S01]  /*0200*/  IMAD.SHL.U32 R2, R10, 0x8, RZ ;  /* 0x000000080a027824 */ /* 0x002fe200078e00ff */
[----:B------:R-:W-:Y:S01]  /*0210*/  SHF.R.S32.HI R7, RZ, 0x1f, R10 ;  /* 0x0000001fff077819 */ /* 0x000fe2000001140a */
[----:B------:R-:W-:Y:S01]  /*0220*/  BSSY B2, `(.L_x_5) ;  /* 0x0000019000027945 */ /* 0x000fe20003800000 */
[----:B------:R-:W-:Y:S02]  /*0230*/  IADD3 R4, R4, -0x1, RZ ;  /* 0xffffffff04047810 */ /* 0x000fe40007ffe0ff */
[----:B------:R-:W-:Y:S02]  /*0240*/  SHF.R.S32.HI R3, RZ, 0x1f, R2 ;  /* 0x0000001fff037819 */ /* 0x000fe40000011402 */
[----:B------:R-:W-:Y:S02]  /*0250*/  LEA.HI R7, R7, R10, RZ, 0x2 ;  /* 0x0000000a07077211 */ /* 0x000fe400078f10ff */
[----:B------:R-:W-:-:S02]  /*0260*/  LEA.HI R3, R3, R2, RZ, 0x5 ;  /* 0x0000000203037211 */ /* 0x000fc400078f28ff */
[----:B------:R-:W-:Y:S02]  /*0270*/  SHF.R.S32.HI R6, RZ, 0x2, R7 ;  /* 0x00000002ff067819 */ /* 0x000fe40000011407 */
[----:B------:R-:W-:Y:S02]  /*0280*/  LOP3.LUT R3, R3, 0xffffffe0, RZ, 0xc0, !PT ;  /* 0xffffffe003037812 */ /* 0x000fe400078ec0ff */
[----:B------:R-:W-:-:S03]  /*0290*/  ISETP.NE.AND P1, PT, R4, RZ, PT ;  /* 0x000000ff0400720c */ /* 0x000fc60003f25270 */
[----:B------:R-:W-:Y:S02]  /*02a0*/  IMAD.IADD R9, R2, 0x1, -R3 ;  /* 0x0000000102097824 */ /* 0x000fe400078e0a03 */
[----:B------:R-:W-:-:S03]  /*02b0*/  IMAD.IADD R2, R124, 0x1, R6 ;  /* 0x000000017c027824 */ /* 0x000fc600078e0206 */
[----:B------:R-:W-:-:S04]  /*02c0*/  ISETP.GE.AND P0, PT, R9, c[0x0][0x180], PT ;  /* 0x0000600009007a0c */ /* 0x000fc80003f06270 */
[----:B------:R-:W-:-:S13]  /*02d0*/  ISETP.GE.OR P0, PT, R2, c[0x0][0x178], P0 ;  /* 0x00005e0002007a0c */ /* 0x000fda0000706670 */
[----:B------:R-:W-:Y:S05]  /*02e0*/  @P0 BRA `(.L_x_6) ;  /* 0x000000c000000947 */ /* 0x000fea0003800000 */
[----:B------:R-:W-:Y:S01]  /*02f0*/  IMAD R2, R2, c[0x0][0x180], RZ ;  /* 0x0000600002027a24 */ /* 0x000fe200078e02ff */
[--C-:B------:R-:W-:Y:S01]  /*0300*/  SHF.R.S32.HI R3, RZ, 0x1f, R9.reuse ;  /* 0x0000001fff037819 */ /* 0x100fe20000011409 */
[----:B------:R-:W-:-:S03]  /*0310*/  IMAD R6, R6, 0x28, R9 ;  /* 0x0000002806067824 */ /* 0x000fc600078e0209 */
[----:B------:R-:W-:-:S04]  /*0320*/  IADD3 R7, P0, R9, R2, RZ ;  /* 0x0000000209077210 */ /* 0x000fc80007f1e0ff */
[----:B------:R-:W-:Y:S02]  /*0330*/  LEA.HI.X.SX32 R8, R2, R3, 0x1, P0 ;  /* 0x0000000302087211 */ /* 0x000fe400000f0eff */
[----:B------:R-:W-:-:S04]  /*0340*/  LEA R2, P0, R7, c[0x0][0x160], 0x1 ;  /* 0x0000580007027a11 */ /* 0x000fc800078008ff */
[----:B------:R-:W-:Y:S01]  /*0350*/  LEA.HI.X R3, R7, c[0x0][0x164], R8, 0x1, P0 ;  /* 0x0000590007037a11 */ /* 0x000fe200000f0c08 */
[----:B------:R-:W-:-:S05]  /*0360*/  IMAD.SHL.U32 R7, R6, 0x2, RZ ;  /* 0x0000000206077824 */ /* 0x000fca00078e00ff */
[----:B------:R-:W-:Y:S01]  /*0370*/  @!PT LDS RZ, [RZ] ;  /* 0x00000000fffff984 */ /* 0x000fe20000000800 */
[----:B------:R-:W-:Y:S01]  /*0380*/  @!PT LDS RZ, [RZ] ;  /* 0x00000000fffff984 */ /* 0x000fe20000000800 */
[----:B------:R-:W-:Y:S01]  /*0390*/  @!PT LDS RZ, [RZ] ;  /* 0x00000000fffff984 */ /* 0x000fe20000000800 */
[----:B------:R1:W-:Y:S03]  /*03a0*/  LDGSTS.E.128 [R7+0x80], [R2.64] ;  /* 0x0008000002077fae */ /* 0x0003e6000b921c44 */
.L_x_6:
[----:B------:R-:W-:Y:S05]  /*03b0*/  BSYNC B2 ;  /* 0x0000000000027941 */ /* 0x000fea0003800000 */
.L_x_5:
[----:B------:R-:W-:Y:S01]  /*03c0*/  IADD3 R10, R10, 0x20, RZ ;  /* 0x000000200a0a7810 */ /* 0x000fe20007ffe0ff */
[----:B------:R-:W-:Y:S05]  /*03d0*/  @P1 BRA `(.L_x_7) ;  /* 0xfffffe2000001947 */ /* 0x000fea000383ffff */
.L_x_4:
[----:B------:R-:W-:Y:S05]  /*03e0*/  BSYNC B1 ;  /* 0x0000000000017941 */ /* 0x000fea0003800000 */
.L_x_3:
[----:B------:R-:W-:Y:S01]  /*03f0*/  ISETP.GE.U32.AND P0, PT, R11, 0x60, PT ;  /* 0x000000600b00780c */ /* 0x000fe20003f06070 */
[----:B------:R-:W-:-:S12]  /*0400*/  BSSY B1, `(.L_x_8) ;  /* 0x000005e000017945 */ /* 0x000fd80003800000 */
[----:B------:R-:W-:Y:S05]  /*0410*/  @!P0 BRA `(.L_x_9) ;  /* 0x000005c000008947 */ /* 0x000fea0003800000 */
.L_x_12:
[C---:B------:R-:W-:Y:S01]  /*0420*/  IADD3 R4, R10.reuse, 0x20, RZ ;  /* 0x000000200a047810 */ /* 0x040fe20007ffe0ff */
[C---:B-1----:R-:W-:Y:S01]  /*0430*/  IMAD.SHL.U32 R2, R10.reuse, 0x8, RZ ;  /* 0x000000080a027824 */ /* 0x042fe200078e00ff */
[----:B------:R-:W-:Y:S01]  /*0440*/  IADD3 R8, R10, 0x40, RZ ;  /* 0x000000400a087810 */ /* 0x000fe20007ffe0ff */
[----:B------:R-:W-:Y:S01]  /*0450*/  BSSY B2, `(.L_x_10) ;  /* 0x0000057000027945 */ /* 0x000fe20003800000 */
[----:B------:R-:W-:Y:S02]  /*0460*/  SHF.R.S32.HI R7, RZ, 0x1f, R4 ;  /* 0x0000001fff077819 */ /* 0x000fe40000011404 */
[----:B------:R-:W-:Y:S01]  /*0470*/  SHF.R.S32.HI R9, RZ, 0x1f, R8 ;  /* 0x0000001fff097819 */ /* 0x000fe20000011408 */
[----:B------:R-:W-:Y:S01]  /*0480*/  IMAD.SHL.U32 R11, R8, 0x8, RZ ;  /* 0x00000008080b7824 */ /* 0x000fe200078e00ff */
[----:B------:R-:W-:Y:S01]  /*0490*/  LEA.HI R6, R7, R4, RZ, 0x2 ;  /* 0x0000000407067211 */ /* 0x000fe200078f10ff */
[----:B------:R-:W-:Y:S01]  /*04a0*/  IMAD.SHL.U32 R4, R4, 0x8, RZ ;  /* 0x0000000804047824 */ /* 0x000fe200078e00ff */
[----:B------:R-:W-:-:S02]  /*04b0*/  SHF.R.S32.HI R3, RZ, 0x1f, R2 ;  /* 0x0000001fff037819 */ /* 0x000fc40000011402 */
[----:B------:R-:W-:Y:S02]  /*04c0*/  SHF.R.S32.HI R12, RZ, 0x1f, R11 ;  /* 0x0000001fff0c7819 */ /* 0x000fe4000001140b */
[----:B------:R-:W-:Y:S02]  /*04d0*/  LEA.HI R8, R9, R8, RZ, 0x2 ;  /* 0x0000000809087211 */ /* 0x000fe400078f10ff */
[----:B------:R-:W-:Y:S02]  /*04e0*/  SHF.R.S32.HI R9, RZ, 0x1f, R4 ;  /* 0x0000001fff097819 */ /* 0x000fe40000011404 */
[----:B------:R-:W-:Y:S02]  /*04f0*/  LEA.HI R3, R3, R2, RZ, 0x5 ;  /* 0x0000000203037211 */ /* 0x000fe400078f28ff */
[----:B------:R-:W-:Y:S02]  /*0500*/  SHF.R.S32.HI R7, RZ, 0x1f, R10 ;  /* 0x0000001fff077819 */ /* 0x000fe4000001140a */
[----:B------:R-:W-:-:S02]  /*0510*/  LEA.HI R12, R12, R11, RZ, 0x5 ;  /* 0x0000000b0c0c7211 */ /* 0x000fc400078f28ff */
[----:B------:R-:W-:Y:S02]  /*0520*/  LEA.HI R9, R9, R4, RZ, 0x5 ;  /* 0x0000000409097211 */ /* 0x000fe400078f28ff */
[----:B------:R-:W-:Y:S02]  /*0530*/  LOP3.LUT R3, R3, 0xffffffe0, RZ, 0xc0, !PT ;  /* 0xffffffe003037812 */ /* 0x000fe400078ec0ff */
[----:B------:R-:W-:Y:S02]  /*0540*/  LEA.HI R7, R7, R10, RZ, 0x2 ;  /* 0x0000000a07077211 */ /* 0x000fe400078f10ff */
[----:B------:R-:W-:Y:S01]  /*0550*/  LOP3.LUT R12, R12, 0xffffffe0, RZ, 0xc0, !PT ;  /* 0xffffffe00c0c7812 */ /* 0x000fe200078ec0ff */
[----:B------:R-:W-:Y:S01]  /*0560*/  IMAD.IADD R15, R2, 0x1, -R3 ;  /* 0x00000001020f7824 */ /* 0x000fe200078e0a03 */
[----:B------:R-:W-:Y:S02]  /*0570*/  LOP3.LUT R9, R9, 0xffffffe0, RZ, 0xc0, !PT ;  /* 0xffffffe009097812 */ /* 0x000fe400078ec0ff */
[----:B------:R-:W-:Y:S01]  /*0580*/  SHF.R.S32.HI R14, RZ, 0x2, R7 ;  /* 0x00000002ff0e7819 */ /* 0x000fe20000011407 */
[----:B------:R-:W-:Y:S01]  /*0590*/  IMAD.IADD R18, R11, 0x1, -R12 ;  /* 0x000000010b127824 */ /* 0x000fe200078e0a0c */
[----:B------:R-:W-:Y:S01]  /*05a0*/  IADD3 R3, R10, 0x60, RZ ;  /* 0x000000600a037810 */ /* 0x000fe20007ffe0ff */
[----:B------:R-:W-:Y:S01]  /*05b0*/  IMAD.IADD R16, R4, 0x1, -R9 ;  /* 0x0000000104107824 */ /* 0x000fe200078e0a09 */
[----:B------:R-:W-:Y:S01]  /*05c0*/  SHF.R.S32.HI R11, RZ, 0x2, R6 ;  /* 0x00000002ff0b7819 */ /* 0x000fe20000011406 */
[C---:B------:R-:W-:Y:S01]  /*05d0*/  IMAD.IADD R9, R124.reuse, 0x1, R14 ;  /* 0x000000017c097824 */ /* 0x040fe200078e020e */
[----:B------:R-:W-:Y:S01]  /*05e0*/  SHF.R.S32.HI R19, RZ, 0x2, R8 ;  /* 0x00000002ff137819 */ /* 0x000fe20000011408 */
[----:B------:R-:W-:Y:S01]  /*05f0*/  IMAD.SHL.U32 R7, R3, 0x8, RZ ;  /* 0x0000000803077824 */ /* 0x000fe200078e00ff */
[----:B------:R-:W-:Y:S01]  /*0600*/  ISETP.GE.AND P1, PT, R15, c[0x0][0x180], PT ;  /* 0x000060000f007a0c */ /* 0x000fe20003f26270 */
[----:B------:R-:W-:Y:S01]  /*0610*/  IMAD.IADD R8, R124, 0x1, R11 ;  /* 0x000000017c087824 */ /* 0x000fe200078e020b */
[----:B------:R-:W-:Y:S01]  /*0620*/  ISETP.GE.AND P0, PT, R16, c[0x0][0x180], PT ;  /* 0x0000600010007a0c */ /* 0x000fe20003f06270 */
[----:B------:R-:W-:Y:S01]  /*0630*/  IMAD.IADD R12, R124, 0x1, R19 ;  /* 0x000000017c0c7824 */ /* 0x000fe200078e0213 */
[----:B------:R-:W-:-:S02]  /*0640*/  ISETP.GE.AND P2, PT, R18, c[0x0][0x180], PT ;  /* 0x0000600012007a0c */ /* 0x000fc40003f46270 */
[----:B------:R-:W-:Y:S02]  /*0650*/  ISETP.GE.OR P1, PT, R9, c[0x0][0x178], P1 ;  /* 0x00005e0009007a0c */ /* 0x000fe40000f26670 */
[----:B------:R-:W-:Y:S02]  /*0660*/  SHF.R.S32.HI R2, RZ, 0x1f, R7 ;  /* 0x0000001fff027819 */ /* 0x000fe40000011407 */
[----:B------:R-:W-:Y:S02]  /*0670*/  ISETP.GE.OR P0, PT, R8, c[0x0][0x178], P0 ;  /* 0x00005e0008007a0c */ /* 0x000fe40000706670 */
[----:B------:R-:W-:Y:S02]  /*0680*/  ISETP.GE.OR P2, PT, R12, c[0x0][0x178], P2 ;  /* 0x00005e000c007a0c */ /* 0x000fe40001746670 */
[----:B------:R-:W-:Y:S02]  /*0690*/  LEA.HI R2, R2, R7, RZ, 0x5 ;  /* 0x0000000702027211 */ /* 0x000fe400078f28ff */
[----:B------:R-:W-:-:S02]  /*06a0*/  SHF.R.S32.HI R4, RZ, 0x1f, R3 ;  /* 0x0000001fff047819 */ /* 0x000fc40000011403 */
[----:B------:R-:W-:Y:S01]  /*06b0*/  LOP3.LUT R6, R2, 0xffffffe0, RZ, 0xc0, !PT ;  /* 0xffffffe002067812 */ /* 0x000fe200078ec0ff */
[----:B------:R-:W-:Y:S01]  /*06c0*/  @!P1 IMAD R2, R9, c[0x0][0x180], RZ ;  /* 0x0000600009029a24 */ /* 0x000fe200078e02ff */
[----:B------:R-:W-:Y:S01]  /*06d0*/  LEA.HI R13, R4, R3, RZ, 0x2 ;  /* 0x00000003040d7211 */ /* 0x000fe200078f10ff */
[--C-:B------:R-:W-:Y:S02]  /*06e0*/  @!P1 IMAD R4, R14, 0x28, R15.reuse ;  /* 0x000000280e049824 */ /* 0x100fe400078e020f */
[----:B------:R-:W-:Y:S01]  /*06f0*/  IMAD.IADD R20, R7, 0x1, -R6 ;  /* 0x0000000107147824 */ /* 0x000fe200078e0a06 */
[----:B------:R-:W-:Y:S01]  /*0700*/  @!P1 SHF.R.S32.HI R7, RZ, 0x1f, R15 ;  /* 0x0000001fff079819 */ /* 0x000fe2000001140f */
[----:B------:R-:W-:Y:S01]  /*0710*/  @!P0 IMAD R3, R8, c[0x0][0x180], RZ ;  /* 0x0000600008038a24 */ /* 0x000fe200078e02ff */
[----:B------:R-:W-:Y:S01]  /*0720*/  @!P1 IADD3 R15, P3, R15, R2, RZ ;  /* 0x000000020f0f9210 */ /* 0x000fe20007f7e0ff */
[----:B------:R-:W-:Y:S01]  /*0730*/  @!P2 IMAD R6, R12, c[0x0][0x180], RZ ;  /* 0x000060000c06aa24 */ /* 0x000fe200078e02ff */
[--C-:B------:R-:W-:Y:S01]  /*0740*/  @!P0 SHF.R.S32.HI R8, RZ, 0x1f, R16.reuse ;  /* 0x0000001fff088819 */ /* 0x100fe20000011410 */
[----:B------:R-:W-:Y:S01]  /*0750*/  @!P0 IMAD R11, R11, 0x28, R16 ;  /* 0x000000280b0b8824 */ /* 0x000fe200078e0210 */
[----:B------:R-:W-:Y:S01]  /*0760*/  @!P0 IADD3 R16, P4, R16, R3, RZ ;  /* 0x0000000310108210 */ /* 0x000fe20007f9e0ff */
[--C-:B------:R-:W-:Y:S01]  /*0770*/  @!P2 IMAD R12, R19, 0x28, R18.reuse ;  /* 0x00000028130ca824 */ /* 0x100fe200078e0212 */
[----:B------:R-:W-:Y:S01]  /*0780*/  @!P2 SHF.R.S32.HI R9, RZ, 0x1f, R18 ;  /* 0x0000001fff09a819 */ /* 0x000fe20000011412 */
[----:B------:R-:W-:Y:S01]  /*0790*/  @!P0 IMAD.SHL.U32 R11, R11, 0x2, RZ ;  /* 0x000000020b0b8824 */ /* 0x000fe200078e00ff */
[----:B------:R-:W-:-:S02]  /*07a0*/  @!P2 IADD3 R14, P5, R18, R6, RZ ;  /* 0x00000006120ea210 */ /* 0x000fc40007fbe0ff */
[----:B------:R-:W-:Y:S02]  /*07b0*/  @!P1 LEA.HI.X.SX32 R18, R2, R7, 0x1, P3 ;  /* 0x0000000702129211 */ /* 0x000fe400018f0eff */
[----:B------:R-:W-:Y:S02]  /*07c0*/  @!P1 LEA R2, P3, R15, c[0x0][0x160], 0x1 ;  /* 0x000058000f029a11 */ /* 0x000fe400078608ff */
[----:B------:R-:W-:Y:S02]  /*07d0*/  @!P0 LEA.HI.X.SX32 R7, R3, R8, 0x1, P4 ;  /* 0x0000000803078211 */ /* 0x000fe400020f0eff */
[----:B------:R-:W-:Y:S02]  /*07e0*/  @!P2 LEA.HI.X.SX32 R9, R6, R9, 0x1, P5 ;  /* 0x000000090609a211 */ /* 0x000fe400028f0eff */
[----:B------:R-:W-:Y:S02]  /*07f0*/  @!P0 LEA R6, P4, R16, c[0x0][0x160], 0x1 ;  /* 0x0000580010068a11 */ /* 0x000fe400078808ff */
[----:B------:R-:W-:-:S02]  /*0800*/  @!P2 LEA R8, P5, R14, c[0x0][0x160], 0x1 ;  /* 0x000058000e08aa11 */ /* 0x000fc400078a08ff */
[----:B------:R-:W-:Y:S01]  /*0810*/  @!P1 LEA.HI.X R3, R15, c[0x0][0x164], R18, 0x1, P3 ;  /* 0x000059000f039a11 */ /* 0x000fe200018f0c12 */
[----:B------:R-:W-:Y:S01]  /*0820*/  @!P1 IMAD.SHL.U32 R15, R4, 0x2, RZ ;  /* 0x00000002040f9824 */ /* 0x000fe200078e00ff */
[----:B------:R-:W-:Y:S02]  /*0830*/  @!P0 LEA.HI.X R7, R16, c[0x0][0x164], R7, 0x1, P4 ;  /* 0x0000590010078a11 */ /* 0x000fe400020f0c07 */
[----:B------:R-:W-:Y:S01]  /*0840*/  SHF.R.S32.HI R19, RZ, 0x2, R13 ;  /* 0x00000002ff137819 */ /* 0x000fe2000001140d */
[----:B------:R-:W-:Y:S01]  /*0850*/  @!P2 IMAD.SHL.U32 R13, R12, 0x2, RZ ;  /* 0x000000020c0da824 */ /* 0x000fe200078e00ff */
[----:B------:R-:W-:Y:S01]  /*0860*/  @!P2 LEA.HI.X R9, R14, c[0x0][0x164], R9, 0x1, P5 ;  /* 0x000059000e09aa11 */ /* 0x000fe200028f0c09 */
[----:B------:R-:W-:Y:S01]  /*0870*/  @!PT LDS RZ, [RZ] ;  /* 0x00000000fffff984 */ /* 0x000fe20000000800 */
[----:B------:R-:W-:Y:S01]  /*0880*/  @!PT LDS RZ, [RZ] ;  /* 0x00000000fffff984 */ /* 0x000fe20000000800 */
[----:B------:R-:W-:Y:S01]  /*0890*/  @!PT LDS RZ, [RZ] ;  /* 0x00000000fffff984 */ /* 0x000fe20000000800 */
[----:B------:R1:W-:Y:S01]  /*08a0*/  @!P1 LDGSTS.E.128 [R15+0x80], [R2.64] ;  /* 0x00080000020f9fae */ /* 0x0003e2000b921c44 */
[----:B------:R-:W-:Y:S01]  /*08b0*/  ISETP.GE.AND P1, PT, R20, c[0x0][0x180], PT ;  /* 0x0000600014007a0c */ /* 0x000fe20003f26270 */
[----:B------:R-:W-:Y:S02]  /*08c0*/  IMAD.IADD R4, R124, 0x1, R19 ;  /* 0x000000017c047824 */ /* 0x000fe400078e0213 */
[----:B------:R1:W-:Y:S01]  /*08d0*/  @!P0 LDGSTS.E.128 [R11+0x80], [R6.64] ;  /* 0x00080000060b8fae */ /* 0x0003e2000b921c44 */
[----:B------:R-:W-:-:S02]  /*08e0*/  ISETP.GE.AND P0, PT, R10, 0x80, PT ;  /* 0x000000800a00780c */ /* 0x000fc40003f06270 */
[----:B------:R-:W-:Y:S01]  /*08f0*/  ISETP.GE.OR P1, PT, R4, c[0x0][0x178], P1 ;  /* 0x00005e0004007a0c */ /* 0x000fe20000f26670 */
[----:B------:R1:W-:Y:S01]  /*0900*/  @!P2 LDGSTS.E.128 [R13+0x80], [R8.64] ;  /* 0x00080000080dafae */ /* 0x0003e2000b921c44 */
[----:B------:R-:W-:-:S11]  /*0910*/  IADD3 R10, R10, 0x80, RZ ;  /* 0x000000800a0a7810 */ /* 0x000fd60007ffe0ff */
[----:B------:R-:W-:Y:S05]  /*0920*/  @P1 BRA `(.L_x_11) ;  /* 0x0000009000001947 */ /* 0x000fea0003800000 */
[----:B-1----:R-:W-:Y:S01]  /*0930*/  IMAD R2, R4, c[0x0][0x180], RZ ;  /* 0x0000600004027a24 */ /* 0x002fe200078e02ff */
[--C-:B------:R-:W-:Y:S01]  /*0940*/  SHF.R.S32.HI R3, RZ, 0x1f, R20.reuse ;  /* 0x0000001fff037819 */ /* 0x100fe20000011414 */
[----:B------:R-:W-:-:S03]  /*0950*/  IMAD R4, R19, 0x28, R20 ;  /* 0x0000002813047824 */ /* 0x000fc600078e0214 */
[----:B------:R-:W-:Y:S01]  /*0960*/  IADD3 R6, P1, R20, R2, RZ ;  /* 0x0000000214067210 */ /* 0x000fe20007f3e0ff */
[----:B------:R-:W-:-:S03]  /*0970*/  IMAD.SHL.U32 R7, R4, 0x2, RZ ;  /* 0x0000000204077824 */ /* 0x000fc600078e00ff */
[----:B------:R-:W-:Y:S02]  /*0980*/  LEA.HI.X.SX32 R3, R2, R3, 0x1, P1 ;  /* 0x0000000302037211 */ /* 0x000fe400008f0eff */
[----:B------:R-:W-:-:S04]  /*0990*/  LEA R2, P1, R6, c[0x0][0x160], 0x1 ;  /* 0x0000580006027a11 */ /* 0x000fc800078208ff */
[----:B------:R-:W-:-:S05]  /*09a0*/  LEA.HI.X R3, R6, c[0x0][0x164], R3, 0x1, P1 ;  /* 0x0000590006037a11 */ /* 0x000fca00008f0c03 */
[----:B------:R1:W-:Y:S04]  /*09b0*/  LDGSTS.E.128 [R7+0x80], [R2.64] ;  /* 0x0008000002077fae */ /* 0x0003e8000b921c44 */
.L_x_11:
[----:B-1----:R-:W-:Y:S05]  /*09c0*/  BSYNC B2 ;  /* 0x0000000000027941 */ /* 0x002fea0003800000 */
.L_x_10:
[----:B------:R-:W-:Y:S05]  /*09d0*/  @!P0 BRA `(.L_x_12) ;  /* 0xfffffa4000008947 */ /* 0x000fea000383ffff */
.L_x_9:
[----:B------:R-:W-:Y:S05]  /*09e0*/  BSYNC B1 ;  /* 0x0000000000017941 */ /* 0x000fea0003800000 */
.L_x_8:
[----:B------:R-:W-:Y:S01]  /*09f0*/  ISETP.GT.AND P0, PT, R0, 0x1ff, PT ;  /* 0x000001ff0000780c */ /* 0x000fe20003f04270 */
[----:B------:R-:W-:-:S12]  /*0a00*/  BSSY B1, `(.L_x_13) ;  /* 0x0000088000017945 */ /* 0x000fd80003800000 */
[----:B------:R-:W-:Y:S05]  /*0a10*/  @P0 BRA `(.L_x_14) ;  /* 0x0000086000000947 */ /* 0x000fea0003800000 */
[C---:B-1----:R-:W-:Y:S01]  /*0a20*/  IMNMX R3, R0.reuse, 0x1e0, !PT ;  /* 0x000001e000037817 */ /* 0x042fe20007800200 */
[----:B------:R-:W-:Y:S01]  /*0a30*/  BSSY B2, `(.L_x_15) ;  /* 0x0000026000027945 */ /* 0x000fe20003800000 */
[----:B------:R-:W-:Y:S02]  /*0a40*/  IMAD.MOV.U32 R10, RZ, RZ, R0 ;  /* 0x000000ffff0a7224 */ /* 0x000fe400078e0000 */
[----:B------:R-:W-:-:S04]  /*0a50*/  IADD3 R4, -R0, 0x1f, R3 ;  /* 0x0000001f00047810 */ /* 0x000fc80007ffe103 */
[----:B------:R-:W-:-:S04]  /*0a60*/  LEA.HI R2, R4, 0x1, RZ, 0x1b ;  /* 0x0000000104027811 */ /* 0x000fc800078fd8ff */
[----:B------:R-:W-:-:S13]  /*0a70*/  LOP3.LUT P0, R2, R2, 0x3, RZ, 0xc0, !PT ;  /* 0x0000000302027812 */ /* 0x000fda000780c0ff */
[----:B------:R-:W-:Y:S05]  /*0a80*/  @!P0 BRA `(.L_x_16) ;  /* 0x0000020000008947 */ /* 0x000fea0003800000 */
[----:B------:R-:W-:Y:S02]  /*0a90*/  IMAD.MOV.U32 R6, RZ, RZ, R2 ;  /* 0x000000ffff067224 */ /* 0x000fe400078e0002 */
[----:B------:R-:W-:-:S04]  /*0aa0*/  IMAD.MOV.U32 R10, RZ, RZ, R0 ;  /* 0x000000ffff0a7224 */ /* 0x000fc800078e0000 */
.L_x_19:
        /* <DEDUP_REMOVED lines=10> */
[----:B------:R-:W-:-:S04]  /*0b50*/  IMAD.IADD R12, R2, 0x1, -R3 ;  /* 0x00000001020c7824 */ /* 0x000fc800078e0a03 */
[----:B------:R-:W-:-:S05]  /*0b60*/  IMAD.IADD R9, R125, 0x1, R12 ;  /* 0x000000017d097824 */ /* 0x000fca00078e020c */
[----:B------:R-:W-:-:S04]  /*0b70*/  ISETP.GE.AND P0, PT, R9, c[0x0][0x17c], PT ;  /* 0x00005f0009007a0c */ /* 0x000fc80003f06270 */
[----:B------:R-:W-:-:S13]  /*0b80*/  ISETP.GE.OR P0, PT, R7, c[0x0][0x180], P0 ;  /* 0x0000600007007a0c */ /* 0x000fda0000706670 */
[----:B------:R-:W-:Y:S05]  /*0b90*/  @P0 BRA `(.L_x_18) ;  /* 0x000000c000000947 */ /* 0x000fea0003800000 */
[C---:B------:R-:W-:Y:S01]  /*0ba0*/  IMAD R2, R7.reuse, c[0x0][0x17c], RZ ;  /* 0x00005f0007027a24 */ /* 0x040fe200078e02ff */
[----:B------:R-:W-:Y:S01]  /*0bb0*/  SHF.R.S32.HI R3, RZ, 0x1f, R9 ;  /* 0x0000001fff037819 */ /* 0x000fe20000011409 */
[----:B------:R-:W-:-:S03]  /*0bc0*/  IMAD R7, R7, 0x88, R12 ;  /* 0x0000008807077824 */ /* 0x000fc600078e020c */
[----:B------:R-:W-:Y:S01]  /*0bd0*/  IADD3 R8, P0, R9, R2, RZ ;  /* 0x0000000209087210 */ /* 0x000fe20007f1e0ff */
[----:B------:R-:W-:-:S03]  /*0be0*/  IMAD.SHL.U32 R7, R7, 0x2, RZ ;  /* 0x0000000207077824 */ /* 0x000fc600078e00ff */
[----:B------:R-:W-:Y:S02]  /*0bf0*/  LEA.HI.X.SX32 R3, R2, R3, 0x1, P0 ;  /* 0x0000000302037211 */ /* 0x000fe400000f0eff */
[----:B------:R-:W-:-:S04]  /*0c00*/  LEA R2, P0, R8, c[0x0][0x168], 0x1 ;  /* 0x00005a0008027a11 */ /* 0x000fc800078008ff */
[----:B------:R-:W-:-:S05]  /*0c10*/  LEA.HI.X R3, R8, c[0x0][0x16c], R3, 0x1, P0 ;  /* 0x00005b0008037a11 */ /* 0x000fca00000f0c03 */
[----:B------:R-:W-:Y:S01]  /*0c20*/  @!PT LDS RZ, [RZ] ;  /* 0x00000000fffff984 */ /* 0x000fe20000000800 */
[----:B------:R-:W-:Y:S01]  /*0c30*/  @!PT LDS RZ, [RZ] ;  /* 0x00000000fffff984 */ /* 0x000fe20000000800 */
[----:B------:R-:W-:Y:S01]  /*0c40*/  @!PT LDS RZ, [RZ] ;  /* 0x00000000fffff984 */ /* 0x000fe20000000800 */
[----:B------:R1:W-:Y:S04]  /*0c50*/  LDGSTS.E.128 [R7+0x2880], [R2.64] ;  /* 0x0288000002077fae */ /* 0x0003e8000b921c44 */
.L_x_18:
[----:B------:R-:W-:Y:S05]  /*0c60*/  BSYNC B3 ;  /* 0x0000000000037941 */ /* 0x000fea0003800000 */
.L_x_17:
[----:B------:R-:W-:Y:S01]  /*0c70*/  IADD3 R10, R10, 0x20, RZ ;  /* 0x000000200a0a7810 */ /* 0x000fe20007ffe0ff */
[----:B------:R-:W-:Y:S05]  /*0c80*/  @P1 BRA `(.L_x_19) ;  /* 0xfffffe2000001947 */ /* 0x000fea000383ffff */
.L_x_16:
[----:B------:R-:W-:Y:S05]  /*0c90*/  BSYNC B2 ;  /* 0x0000000000027941 */ /* 0x000fea0003800000 */
.L_x_15:
[----:B------:R-:W-:-:S13]  /*0ca0*/  ISETP.GE.U32.AND P0, PT, R4, 0x60, PT ;  /* 0x000000600400780c */ /* 0x000fda0003f06070 */
[----:B------:R-:W-:Y:S05]  /*0cb0*/  @!P0 BRA `(.L_x_14) ;  /* 0x000005c000008947 */ /* 0x000fea0003800000 */
.L_x_22:
[C---:B------:R-:W-:Y:S01]  /*0cc0*/  IADD3 R4, R10.reuse, 0x20, RZ ;  /* 0x000000200a047810 */ /* 0x040fe20007ffe0ff */
[C---:B-1----:R-:W-:Y:S01]  /*0cd0*/  IMAD.SHL.U32 R2, R10.reuse, 0x8, RZ ;  /* 0x000000080a027824 */ /* 0x042fe200078e00ff */
[----:B------:R-:W-:Y:S01]  /*0ce0*/  IADD3 R8, R10, 0x40, RZ ;  /* 0x000000400a087810 */ /* 0x000fe20007ffe0ff */
[----:B------:R-:W-:Y:S01]  /*0cf0*/  BSSY B2, `(.L_x_20) ;  /* 0x0000057000027945 */ /* 0x000fe20003800000 */
[----:B------:R-:W-:Y:S02]  /*0d00*/  SHF.R.S32.HI R7, RZ, 0x1f, R4 ;  /* 0x0000001fff077819 */ /* 0x000fe40000011404 */
[----:B------:R-:W-:Y:S02]  /*0d10*/  SHF.R.S32.HI R9, RZ, 0x1f, R8 ;  /* 0x0000001fff097819 */ /* 0x000fe40000011408 */
[----:B------:R-:W-:Y:S02]  /*0d20*/  SHF.R.S32.HI R3, RZ, 0x1f, R2 ;  /* 0x0000001fff037819 */ /* 0x000fe40000011402 */
[----:B------:R-:W-:Y:S01]  /*0d30*/  LEA.HI R6, R7, R4, RZ, 0x4 ;  /* 0x0000000407067211 */ /* 0x000fe200078f20ff */
[----:B------:R-:W-:Y:S01]  /*0d40*/  IMAD.SHL.U32 R4, R4, 0x8, RZ ;  /* 0x0000000804047824 */ /* 0x000fe200078e00ff */
[----:B------:R-:W-:Y:S01]  /*0d50*/  LEA.HI R11, R9, R8, RZ, 0x4 ;  /* 0x00000008090b7211 */ /* 0x000fe200078f20ff */
[----:B------:R-:W-:Y:S01]  /*0d60*/  IMAD.SHL.U32 R8, R8, 0x8, RZ ;  /* 0x0000000808087824 */ /* 0x000fe200078e00ff */
[----:B------:R-:W-:-:S02]  /*0d70*/  LEA.HI R3, R3, R2, RZ, 0x7 ;  /* 0x0000000203037211 */ /* 0x000fc400078f38ff */
[----:B------:R-:W-:Y:S02]  /*0d80*/  SHF.R.S32.HI R9, RZ, 0x1f, R4 ;  /* 0x0000001fff097819 */ /* 0x000fe40000011404 */
[----:B------:R-:W-:Y:S02]  /*0d90*/  LOP3.LUT R3, R3, 0xffffff80, RZ, 0xc0, !PT ;  /* 0xffffff8003037812 */ /* 0x000fe400078ec0ff */
[----:B------:R-:W-:Y:S02]  /*0da0*/  SHF.R.S32.HI R13, RZ, 0x1f, R8 ;  /* 0x0000001fff0d7819 */ /* 0x000fe40000011408 */
[----:B------:R-:W-:Y:S01]  /*0db0*/  LEA.HI R9, R9, R4, RZ, 0x7 ;  /* 0x0000000409097211 */ /* 0x000fe200078f38ff */
[----:B------:R-:W-:Y:S01]  /*0dc0*/  IMAD.IADD R14, R2, 0x1, -R3 ;  /* 0x00000001020e7824 */ /* 0x000fe200078e0a03 */
[----:B------:R-:W-:Y:S02]  /*0dd0*/  LEA.HI R13, R13, R8, RZ, 0x7 ;  /* 0x000000080d0d7211 */ /* 0x000fe400078f38ff */
[----:B------:R-:W-:Y:S01]  /*0de0*/  SHF.R.S32.HI R7, RZ, 0x1f, R10 ;  /* 0x0000001fff077819 */ /* 0x000fe2000001140a */
[----:B------:R-:W-:Y:S01]  /*0df0*/  IMAD.IADD R19, R125, 0x1, R14 ;  /* 0x000000017d137824 */ /* 0x000fe200078e020e */
[----:B------:R-:W-:-:S02]  /*0e00*/  LOP3.LUT R9, R9, 0xffffff80, RZ, 0xc0, !PT ;  /* 0xffffff8009097812 */ /* 0x000fc400078ec0ff */
[----:B------:R-:W-:Y:S02]  /*0e10*/  LOP3.LUT R13, R13, 0xffffff80, RZ, 0xc0, !PT ;  /* 0xffffff800d0d7812 */ /* 0x000fe400078ec0ff */
[----:B------:R-:W-:Y:S01]  /*0e20*/  LEA.HI R7, R7, R10, RZ, 0x4 ;  /* 0x0000000a07077211 */ /* 0x000fe200078f20ff */
[----:B------:R-:W-:Y:S01]  /*0e30*/  IMAD.IADD R20, R4, 0x1, -R9 ;  /* 0x0000000104147824 */ /* 0x000fe200078e0a09 */
[----:B------:R-:W-:Y:S01]  /*0e40*/  ISETP.GE.AND P1, PT, R19, c[0x0][0x17c], PT ;  /* 0x00005f0013007a0c */ /* 0x000fe20003f26270 */
[----:B------:R-:W-:Y:S01]  /*0e50*/  IMAD.IADD R23, R8, 0x1, -R13 ;  /* 0x0000000108177824 */ /* 0x000fe200078e0a0d */
[----:B------:R-:W-:Y:S01]  /*0e60*/  SHF.R.S32.HI R15, RZ, 0x4, R7 ;  /* 0x00000004ff0f7819 */ /* 0x000fe20000011407 */
[C---:B------:R-:W-:Y:S01]  /*0e70*/  IMAD.IADD R21, R125.reuse, 0x1, R20 ;  /* 0x000000017d157824 */ /* 0x040fe200078e0214 */
[----:B------:R-:W-:Y:S01]  /*0e80*/  IADD3 R3, R10, 0x60, RZ ;  /* 0x000000600a037810 */ /* 0x000fe20007ffe0ff */
[----:B------:R-:W-:Y:S01]  /*0e90*/  IMAD.IADD R24, R125, 0x1, R23 ;  /* 0x000000017d187824 */ /* 0x000fe200078e0217 */
[----:B------:R-:W-:-:S02]  /*0ea0*/  ISETP.GE.OR P1, PT, R15, c[0x0][0x180], P1 ;  /* 0x000060000f007a0c */ /* 0x000fc40000f26670 */
[----:B------:R-:W-:Y:S01]  /*0eb0*/  SHF.R.S32.HI R18, RZ, 0x4, R6 ;  /* 0x00000004ff127819 */ /* 0x000fe20000011406 */
[----:B------:R-:W-:Y:S01]  /*0ec0*/  IMAD.SHL.U32 R7, R3, 0x8, RZ ;  /* 0x0000000803077824 */ /* 0x000fe200078e00ff */
[----:B------:R-:W-:Y:S02]  /*0ed0*/  ISETP.GE.AND P0, PT, R21, c[0x0][0x17c], PT ;  /* 0x00005f0015007a0c */ /* 0x000fe40003f06270 */
[----:B------:R-:W-:Y:S02]  /*0ee0*/  SHF.R.S32.HI R22, RZ, 0x4, R11 ;  /* 0x00000004ff167819 */ /* 0x000fe4000001140b */
[----:B------:R-:W-:Y:S02]  /*0ef0*/  ISETP.GE.AND P2, PT, R24, c[0x0][0x17c], PT ;  /* 0x00005f0018007a0c */ /* 0x000fe40003f46270 */
[----:B------:R-:W-:Y:S02]  /*0f00*/  SHF.R.S32.HI R2, RZ, 0x1f, R7 ;  /* 0x0000001fff027819 */ /* 0x000fe40000011407 */
[----:B------:R-:W-:-:S02]  /*0f10*/  ISETP.GE.OR P0, PT, R18, c[0x0][0x180], P0 ;  /* 0x0000600012007a0c */ /* 0x000fc40000706670 */
[----:B------:R-:W-:Y:S02]  /*0f20*/  ISETP.GE.OR P2, PT, R22, c[0x0][0x180], P2 ;  /* 0x0000600016007a0c */ /* 0x000fe40001746670 */
[----:B------:R-:W-:Y:S01]  /*0f30*/  LEA.HI R6, R2, R7, RZ, 0x7 ;  /* 0x0000000702067211 */ /* 0x000fe200078f38ff */
[----:B------:R-:W-:Y:S01]  /*0f40*/  @!P1 IMAD R2, R15, c[0x0][0x17c], RZ ;  /* 0x00005f000f029a24 */ /* 0x000fe200078e02ff */
[----:B------:R-:W-:Y:S02]  /*0f50*/  @!P1 SHF.R.S32.HI R9, RZ, 0x1f, R19 ;  /* 0x0000001fff099819 */ /* 0x000fe40000011413 */
[----:B------:R-:W-:Y:S02]  /*0f60*/  LOP3.LUT R6, R6, 0xffffff80, RZ, 0xc0, !PT ;  /* 0xffffff8006067812 */ /* 0x000fe400078ec0ff */
[----:B------:R-:W-:Y:S02]  /*0f70*/  @!P1 IADD3 R13, P3, R19, R2, RZ ;  /* 0x00000002130d9210 */ /* 0x000fe40007f7e0ff */
[----:B------:R-:W-:Y:S01]  /*0f80*/  SHF.R.S32.HI R4, RZ, 0x1f, R3 ;  /* 0x0000001fff047819 */ /* 0x000fe20000011403 */
[----:B------:R-:W-:Y:S01]  /*0f90*/  IMAD.IADD R19, R7, 0x1, -R6 ;  /* 0x0000000107137824 */ /* 0x000fe200078e0a06 */
[----:B------:R-:W-:Y:S01]  /*0fa0*/  @!P1 LEA.HI.X.SX32 R16, R2, R9, 0x1, P3 ;  /* 0x0000000902109211 */ /* 0x000fe200018f0eff */
[----:B------:R-:W-:Y:S01]  /*0fb0*/  @!P0 IMAD R6, R18, c[0x0][0x17c], RZ ;  /* 0x00005f0012068a24 */ /* 0x000fe200078e02ff */
[----:B------:R-:W-:Y:S01]  /*0fc0*/  LEA.HI R12, R4, R3, RZ, 0x4 ;  /* 0x00000003040c7211 */ /* 0x000fe200078f20ff */
[----:B------:R-:W-:Y:S01]  /*0fd0*/  @!P2 IMAD R7, R22, c[0x0][0x17c], RZ ;  /* 0x00005f001607aa24 */ /* 0x000fe200078e02ff */
[----:B------:R-:W-:Y:S01]  /*0fe0*/  @!P1 LEA R2, P3, R13, c[0x0][0x168], 0x1 ;  /* 0x00005a000d029a11 */ /* 0x000fe200078608ff */
[----:B------:R-:W-:Y:S01]  /*0ff0*/  @!P1 IMAD R4, R15, 0x88, R14 ;  /* 0x000000880f049824 */ /* 0x000fe200078e020e */
[----:B------:R-:W-:Y:S01]  /*1000*/  @!P0 SHF.R.S32.HI R9, RZ, 0x1f, R21 ;  /* 0x0000001fff098819 */ /* 0x000fe20000011415 */
[----:B------:R-:W-:Y:S01]  /*1010*/  @!P0 IMAD R11, R18, 0x88, R20 ;  /* 0x00000088120b8824 */ /* 0x000fe200078e0214 */
[----:B------:R-:W-:Y:S01]  /*1020*/  @!P0 IADD3 R15, P4, R21, R6, RZ ;  /* 0x00000006150f8210 */ /* 0x000fe20007f9e0ff */
[----:B------:R-:W-:Y:S01]  /*1030*/  IMAD.IADD R21, R125, 0x1, R19 ;  /* 0x000000017d157824 */ /* 0x000fe200078e0213 */
[----:B------:R-:W-:Y:S01]  /*1040*/  @!P2 SHF.R.S32.HI R8, RZ, 0x1f, R24 ;  /* 0x0000001fff08a819 */ /* 0x000fe20000011418 */
[----:B------:R-:W-:Y:S01]  /*1050*/  @!P0 IMAD.SHL.U32 R11, R11, 0x2, RZ ;  /* 0x000000020b0b8824 */ /* 0x000fe200078e00ff */
[----:B------:R-:W-:-:S02]  /*1060*/  @!P2 IADD3 R14, P5, R24, R7, RZ ;  /* 0x00000007180ea210 */ /* 0x000fc40007fbe0ff */
[----:B------:R-:W-:Y:S01]  /*1070*/  @!P1 LEA.HI.X R3, R13, c[0x0][0x16c], R16, 0x1, P3 ;  /* 0x00005b000d039a11 */ /* 0x000fe200018f0c10 */
[----:B------:R-:W-:Y:S01]  /*1080*/  @!P1 IMAD.SHL.U32 R13, R4, 0x2, RZ ;  /* 0x00000002040d9824 */ /* 0x000fe200078e00ff */
[----:B------:R-:W-:Y:S01]  /*1090*/  @!P0 LEA.HI.X.SX32 R16, R6, R9, 0x1, P4 ;  /* 0x0000000906108211 */ /* 0x000fe200020f0eff */
[----:B------:R-:W-:Y:S01]  /*10a0*/  @!P2 IMAD R4, R22, 0x88, R23 ;  /* 0x000000881604a824 */ /* 0x000fe200078e0217 */
[----:B------:R-:W-:Y:S02]  /*10b0*/  @!P2 LEA.HI.X.SX32 R9, R7, R8, 0x1, P5 ;  /* 0x000000080709a211 */ /* 0x000fe400028f0eff */
[C---:B------:R-:W-:Y:S01]  /*10c0*/  @!P0 LEA R6, P3, R15.reuse, c[0x0][0x168], 0x1 ;  /* 0x00005a000f068a11 */ /* 0x040fe200078608ff */
[----:B------:R-:W-:Y:S01]  /*10d0*/  @!PT LDS RZ, [RZ] ;  /* 0x00000000fffff984 */ /* 0x000fe20000000800 */
[----:B------:R-:W-:Y:S01]  /*10e0*/  @!PT LDS RZ, [RZ] ;  /* 0x00000000fffff984 */ /* 0x000fe20000000800 */
[----:B------:R-:W-:Y:S01]  /*10f0*/  @!PT LDS RZ, [RZ] ;  /* 0x00000000fffff984 */ /* 0x000fe20000000800 */
[----:B------:R1:W-:Y:S01]  /*1100*/  @!P1 LDGSTS.E.128 [R13+0x2880], [R2.64] ;  /* 0x02880000020d9fae */ /* 0x0003e2000b921c44 */
[----:B------:R-:W-:Y:S02]  /*1110*/  @!P2 LEA R8, P4, R14, c[0x0][0x168], 0x1 ;  /* 0x00005a000e08aa11 */ /* 0x000fe400078808ff */
[----:B------:R-:W-:Y:S01]  /*1120*/  @!P0 LEA.HI.X R7, R15, c[0x0][0x16c], R16, 0x1, P3 ;  /* 0x00005b000f078a11 */ /* 0x000fe200018f0c10 */
[----:B------:R-:W-:Y:S01]  /*1130*/  @!P2 IMAD.SHL.U32 R15, R4, 0x2, RZ ;  /* 0x00000002040fa824 */ /* 0x000fe200078e00ff */
[----:B------:R-:W-:-:S02]  /*1140*/  @!P2 LEA.HI.X R9, R14, c[0x0][0x16c], R9, 0x1, P4 ;  /* 0x00005b000e09aa11 */ /* 0x000fc400020f0c09 */
[----:B------:R-:W-:Y:S01]  /*1150*/  SHF.R.S32.HI R12, RZ, 0x4, R12 ;  /* 0x00000004ff0c7819 */ /* 0x000fe2000001140c */
[----:B------:R1:W-:Y:S01]  /*1160*/  @!P0 LDGSTS.E.128 [R11+0x2880], [R6.64] ;  /* 0x02880000060b8fae */ /* 0x0003e2000b921c44 */
[----:B------:R-:W-:Y:S02]  /*1170*/  ISETP.GE.AND P1, PT, R21, c[0x0][0x17c], PT ;  /* 0x00005f0015007a0c */ /* 0x000fe40003f26270 */
[----:B------:R-:W-:Y:S01]  /*1180*/  ISETP.GE.AND P0, PT, R10, 0x180, PT ;  /* 0x000001800a00780c */ /* 0x000fe20003f06270 */
[----:B------:R1:W-:Y:S01]  /*1190*/  @!P2 LDGSTS.E.128 [R15+0x2880], [R8.64] ;  /* 0x02880000080fafae */ /* 0x0003e2000b921c44 */
[----:B------:R-:W-:Y:S02]  /*11a0*/  ISETP.GE.OR P1, PT, R12, c[0x0][0x180], P1 ;  /* 0x000060000c007a0c */ /* 0x000fe40000f26670 */
[----:B------:R-:W-:-:S11]  /*11b0*/  IADD3 R10, R10, 0x80, RZ ;  /* 0x000000800a0a7810 */ /* 0x000fd60007ffe0ff */
[----:B------:R-:W-:Y:S05]  /*11c0*/  @P1 BRA `(.L_x_21) ;  /* 0x0000009000001947 */ /* 0x000fea0003800000 */
[C---:B-1----:R-:W-:Y:S01]  /*11d0*/  IMAD R2, R12.reuse, c[0x0][0x17c], RZ ;  /* 0x00005f000c027a24 */ /* 0x042fe200078e02ff */
[----:B------:R-:W-:Y:S01]  /*11e0*/  SHF.R.S32.HI R3, RZ, 0x1f, R21 ;  /* 0x0000001fff037819 */ /* 0x000fe20000011415 */
[----:B------:R-:W-:-:S03]  /*11f0*/  IMAD R4, R12, 0x88, R19 ;  /* 0x000000880c047824 */ /* 0x000fc600078e0213 */
[----:B------:R-:W-:Y:S01]  /*1200*/  IADD3 R6, P1, R21, R2, RZ ;  /* 0x0000000215067210 */ /* 0x000fe20007f3e0ff */
[----:B------:R-:W-:-:S03]  /*1210*/  IMAD.SHL.U32 R7, R4, 0x2, RZ ;  /* 0x0000000204077824 */ /* 0x000fc600078e00ff */
[----:B------:R-:W-:Y:S02]  /*1220*/  LEA.HI.X.SX32 R3, R2, R3, 0x1, P1 ;  /* 0x0000000302037211 */ /* 0x000fe400008f0eff */
[----:B------:R-:W-:-:S04]  /*1230*/  LEA R2, P1, R6, c[0x0][0x168], 0x1 ;  /* 0x00005a0006027a11 */ /* 0x000fc800078208ff */
[----:B------:R-:W-:-:S05]  /*1240*/  LEA.HI.X R3, R6, c[0x0][0x16c], R3, 0x1, P1 ;  /* 0x00005b0006037a11 */ /* 0x000fca00008f0c03 */
[----:B------:R1:W-:Y:S04]  /*1250*/  LDGSTS.E.128 [R7+0x2880], [R2.64] ;  /* 0x0288000002077fae */ /* 0x0003e8000b921c44 */
.L_x_21:
[----:B-1----:R-:W-:Y:S05]  /*1260*/  BSYNC B2 ;  /* 0x0000000000027941 */ /* 0x002fea0003800000 */
.L_x_20:
[----:B------:R-:W-:Y:S05]  /*1270*/  @!P0 BRA `(.L_x_22) ;  /* 0xfffffa4000008947 */ /* 0x000fea000383ffff */
.L_x_14:
[----:B------:R-:W-:Y:S05]  /*1280*/  BSYNC B1 ;  /* 0x0000000000017941 */ /* 0x000fea0003800000 */
.L_x_13:
[----:B------:R-:W0:Y:S02]  /*1290*/  LDGDEPBAR ;  /* 0x00000000000079af */ /* 0x000e240000000000 */
.L_x_2:
[----:B------:R-:W-:-:S04]  /*12a0*/  DEPBAR.LE SB0, 0x0 ;  /* 0x000080000000791a */ /* 0x000fc80000000000 */
.L_x_1:
[----:B------:R-:W-:Y:S05]  /*12b0*/  BSYNC B0 ;  /* 0x0000000000007941 */ /* 0x000fea0003800000 */
.L_x_0:
[----:B-1----:R-:W-:Y:S01]  /*12c0*/  IMAD.MOV.U32 R3, RZ, RZ, c[0x0][0x180] ;  /* 0x00006000ff037624 */ /* 0x002fe200078e00ff */
[----:B------:R-:W-:Y:S01]  /*12d0*/  BAR.SYNC.DEFER_BLOCKING 0x0 ;  /* 0x0000000000007b1d */ /* 0x000fe20000010000 */
[----:B------:R-:W-:Y:S01]  /*12e0*/  IMAD.MOV.U32 R16, RZ, RZ, RZ ;  /* 0x000000ffff107224 */ /* 0x000fe200078e00ff */
[----:B------:R-:W-:Y:S01]  /*12f0*/  CS2R R18, SRZ ;  /* 0x0000000000127805 */ /* 0x000fe2000001ff00 */
[----:B------:R-:W-:Y:S01]  /*1300*/  IMAD.MOV.U32 R80, RZ, RZ, RZ ;  /* 0x000000ffff507224 */ /* 0x000fe200078e00ff */
[----:B------:R-:W-:Y:S01]  /*1310*/  ISETP.GE.AND P0, PT, R3, 0x1, PT ;  /* 0x000000010300780c */ /* 0x000fe20003f06270 */
[----:B------:R-:W-:Y:S01]  /*1320*/  CS2R R82, SRZ ;  /* 0x0000000000527805 */ /* 0x000fe2000001ff00 */
[----:B------:R-:W-:Y:S01]  /*1330*/  IMAD.MOV.U32 R84, RZ, RZ, RZ ;  /* 0x000000ffff547224 */ /* 0x000fe200078e00ff */
        /* <DEDUP_REMOVED lines=11> */
[----:B------:R-:W-:Y:S05]  /*13f0*/  @!P0 BRA `(.L_x_23) ;  /* 0x0000217000008947 */ /* 0x000fea0003800000 */
[----:B------:R-:W-:Y:S01]  /*1400*/  IADD3 R3, R3, 0x1f, RZ ;  /* 0x0000001f03037810 */ /* 0x000fe20007ffe0ff */
[C---:B------:R-:W-:Y:S01]  /*1410*/  IMAD.SHL.U32 R115, R0.reuse, 0x8, RZ ;  /* 0x0000000800737824 */ /* 0x040fe200078e00ff */
[C---:B------:R-:W-:Y:S01]  /*1420*/  IADD3 R4, R0.reuse, 0x20, RZ ;  /* 0x0000002000047810 */ /* 0x040fe20007ffe0ff */
[----:B------:R-:W-:Y:S01]  /*1430*/  IMAD.MOV.U32 R16, RZ, RZ, RZ ;  /* 0x000000ffff107224 */ /* 0x000fe200078e00ff */
[----:B------:R-:W-:Y:S01]  /*1440*/  SHF.R.S32.HI R6, RZ, 0x1f, R3 ;  /* 0x0000001fff067819 */ /* 0x000fe20000011403 */
[----:B------:R-:W-:Y:S01]  /*1450*/  CS2R R18, SRZ ;  /* 0x0000000000127805 */ /* 0x000fe2000001ff00 */
[----:B------:R-:W-:Y:S01]  /*1460*/  SHF.R.S32.HI R2, RZ, 0x1f, R115 ;  /* 0x0000001fff027819 */ /* 0x000fe20000011473 */
[----:B------:R-:W-:Y:S01]  /*1470*/  IMAD.MOV.U32 R80, RZ, RZ, RZ ;  /* 0x000000ffff507224 */ /* 0x000fe200078e00ff */
[----:B------:R-:W-:Y:S01]  /*1480*/  SHF.R.S32.HI R7, RZ, 0x1f, R4 ;  /* 0x0000001fff077819 */ /* 0x000fe20000011404 */
[----:B------:R-:W-:Y:S01]  /*1490*/  CS2R R82, SRZ ;  /* 0x0000000000527805 */ /* 0x000fe2000001ff00 */
[----:B------:R-:W-:Y:S01]  /*14a0*/  IADD3 R104, R0, 0x40, RZ ;  /* 0x0000004000687810 */ /* 0x000fe20007ffe0ff */
[----:B------:R-:W-:Y:S01]  /*14b0*/  IMAD.MOV.U32 R84, RZ, RZ, RZ ;  /* 0x000000ffff547224 */ /* 0x000fe200078e00ff */
[----:B------:R-:W-:Y:S01]  /*14c0*/  LEA.HI R11, R6, R3, RZ, 0x5 ;  /* 0x00000003060b7211 */ /* 0x000fe200078f28ff */
[----:B------:R-:W-:Y:S01]  /*14d0*/  CS2R R86, SRZ ;  /* 0x0000000000567805 */ /* 0x000fe2000001ff00 */
[CC--:B------:R-:W-:Y:S01]  /*14e0*/  LEA.HI R3, R2.reuse, R115.reuse, RZ, 0x5 ;  /* 0x0000007302037211 */ /* 0x0c0fe200078f28ff */
[----:B------:R-:W-:Y:S01]  /*14f0*/  IMAD.MOV.U32 R92, RZ, RZ, RZ ;  /* 0x000000ffff5c7224 */ /* 0x000fe200078e00ff */
[----:B------:R-:W-:Y:S01]  /*1500*/  LEA.HI R2, R2, R115, RZ, 0x7 ;  /* 0x0000007302027211 */ /* 0x000fe200078f38ff */
[----:B------:R-:W-:Y:S01]  /*1510*/  CS2R R94, SRZ ;  /* 0x00000000005e7805 */ /* 0x000fe2000001ff00 */
[CC--:B------:R-:W-:Y:S01]  /*1520*/  LEA.HI R113, R7.reuse, R4.reuse, RZ, 0x2 ;  /* 0x0000000407717211 */ /* 0x0c0fe200078f10ff */
[----:B------:R-:W-:Y:S01]  /*1530*/  IMAD.MOV.U32 R96, RZ, RZ, RZ ;  /* 0x000000ffff607224 */ /* 0x000fe200078e00ff */
[----:B------:R-:W-:Y:S01]  /*1540*/  LEA.HI R108, R7, R4, RZ, 0x4 ;  /* 0x00000004076c7211 */ /* 0x000fe200078f20ff */
[----:B------:R-:W-:Y:S01]  /*1550*/  IMAD.SHL.U32 R4, R4, 0x8, RZ ;  /* 0x0000000804047824 */ /* 0x000fe200078e00ff */
[----:B------:R-:W-:Y:S01]  /*1560*/  LOP3.LUT R120, R3, 0xffffffe0, RZ, 0xc0, !PT ;  /* 0xffffffe003787812 */ /* 0x000fe200078ec0ff */
[----:B------:R-:W-:Y:S01]  /*1570*/  IMAD.SHL.U32 R7, R104, 0x8, RZ ;  /* 0x0000000868077824 */ /* 0x000fe200078e00ff */
[----:B------:R-:W-:Y:S01]  /*1580*/  LOP3.LUT R2, R2, 0xffffff80, RZ, 0xc0, !PT ;  /* 0xffffff8002027812 */ /* 0x000fe200078ec0ff */
[----:B------:R-:W-:Y:S01]  /*1590*/  CS2R R98, SRZ ;  /* 0x0000000000627805 */ /* 0x000fe2000001ff00 */
[----:B------:R-:W-:Y:S01]  /*15a0*/  SHF.R.S32.HI R3, RZ, 0x1f, R4 ;  /* 0x0000001fff037819 */ /* 0x000fe20000011404 */
[C---:B------:R-:W-:Y:S01]  /*15b0*/  IMAD.IADD R120, R115.reuse, 0x1, -R120 ;  /* 0x0000000173787824 */ /* 0x040fe200078e0a78 */
[----:B------:R-:W-:Y:S01]  /*15c0*/  SHF.R.S32.HI R8, RZ, 0x1f, R7 ;  /* 0x0000001fff087819 */ /* 0x000fe20000011407 */
[----:B------:R-:W-:Y:S01]  /*15d0*/  IMAD.IADD R115, R115, 0x1, -R2 ;  /* 0x0000000173737824 */ /* 0x000fe200078e0a02 */
[CC--:B------:R-:W-:Y:S01]  /*15e0*/  LEA.HI R2, R3.reuse, R4.reuse, RZ, 0x5 ;  /* 0x0000000403027211 */ /* 0x0c0fe200078f28ff */
[----:B------:R-:W-:Y:S01]  /*15f0*/  IMAD.MOV.U32 R100, RZ, RZ, RZ ;  /* 0x000000ffff647224 */ /* 0x000fe200078e00ff */
[CC--:B------:R-:W-:Y:S01]  /*1600*/  LEA.HI R9, R8.reuse, R7.reuse, RZ, 0x5 ;  /* 0x0000000708097211 */ /* 0x0c0fe200078f28ff */
[----:B------:R-:W-:Y:S01]  /*1610*/  CS2R R102, SRZ ;  /* 0x0000000000667805 */ /* 0x000fe2000001ff00 */
[----:B------:R-:W-:Y:S01]  /*1620*/  LEA.HI R8, R8, R7, RZ, 0x7 ;  /* 0x0000000708087211 */ /* 0x000fe200078f38ff */
[----:B------:R-:W-:Y:S01]  /*1630*/  IMAD.MOV.U32 R88, RZ, RZ, RZ ;  /* 0x000000ffff587224 */ /* 0x000fe200078e00ff */
[----:B------:R-:W-:Y:S01]  /*1640*/  LEA.HI R6, R3, R4, RZ, 0x7 ;  /* 0x0000000403067211 */ /* 0x000fe200078f38ff */
[----:B------:R-:W-:Y:S01]  /*1650*/  CS2R R12, SRZ ;  /* 0x00000000000c7805 */ /* 0x000fe2000001ff00 */
[----:B------:R-:W-:Y:S01]  /*1660*/  LOP3.LUT R3, R2, 0xffffffe0, RZ, 0xc0, !PT ;  /* 0xffffffe002037812 */ /* 0x000fe200078ec0ff */
[----:B------:R-:W-:Y:S01]  /*1670*/  IMAD.MOV.U32 R90, RZ, RZ, RZ ;  /* 0x000000ffff5a7224 */ /* 0x000fe200078e00ff */
[----:B------:R-:W-:Y:S01]  /*1680*/  LOP3.LUT R2, R9, 0xffffffe0, RZ, 0xc0, !PT ;  /* 0xffffffe009027812 */ /* 0x000fe200078ec0ff */
[----:B------:R-:W-:Y:S01]  /*1690*/  CS2R R14, SRZ ;  /* 0x00000000000e7805 */ /* 0x000fe2000001ff00 */
[----:B------:R-:W-:Y:S01]  /*16a0*/  LOP3.LUT R8, R8, 0xffffff80, RZ, 0xc0, !PT ;  /* 0xffffff8008087812 */ /* 0x000fe200078ec0ff */
[----:B------:R-:W-:Y:S01]  /*16b0*/  IMAD.IADD R112, R4, 0x1, -R3 ;  /* 0x0000000104707824 */ /* 0x000fe200078e0a03 */
[----:B------:R-:W-:Y:S01]  /*16c0*/  SHF.R.S32.HI R9, RZ, 0x1f, R104 ;  /* 0x0000001fff097819 */ /* 0x000fe20000011468 */
[----:B------:R-:W-:Y:S01]  /*16d0*/  IMAD.IADD R2, R7, 0x1, -R2 ;  /* 0x0000000107027824 */ /* 0x000fe200078e0a02 */
[----:B------:R-:W-:Y:S01]  /*16e0*/  LEA.HI R119, R5, R0, RZ, 0x2 ;  /* 0x0000000005777211 */ /* 0x000fe200078f10ff */
[----:B------:R-:W-:Y:S01]  /*16f0*/  IMAD.IADD R3, R7, 0x1, -R8 ;  /* 0x0000000107037824 */ /* 0x000fe200078e0a08 */
[----:B------:R-:W-:Y:S01]  /*1700*/  LEA.HI R105, R9, R104, RZ, 0x2 ;  /* 0x0000006809697211 */ /* 0x000fe200078f10ff */
[----:B------:R-:W-:Y:S01]  /*1710*/  IMAD.IADD R114, R125, 0x1, R115 ;  /* 0x000000017d727824 */ /* 0x000fe200078e0273 */
[----:B------:R-:W-:-:S02]  /*1720*/  IMNMX R7, R0, 0xe0, !PT ;  /* 0x000000e000077817 */ /* 0x000fc40007800200 */
[----:B------:R-:W-:Y:S02]  /*1730*/  IMNMX R21, R0, 0x1e0, !PT ;  /* 0x000001e000157817 */ /* 0x000fe40007800200 */
[----:B------:R-:W-:Y:S02]  /*1740*/  LOP3.LUT R107, R6, 0xffffff80, RZ, 0xc0, !PT ;  /* 0xffffff80066b7812 */ /* 0x000fe400078ec0ff */
[----:B------:R-:W-:Y:S02]  /*1750*/  SHF.R.S32.HI R119, RZ, 0x2, R119 ;  /* 0x00000002ff777819 */ /* 0x000fe40000011477 */
[----:B------:R-:W-:Y:S01]  /*1760*/  SHF.R.S32.HI R113, RZ, 0x2, R113 ;  /* 0x00000002ff717819 */ /* 0x000fe20000011471 */
[----:B------:R-:W-:Y:S01]  /*1770*/  IMAD.IADD R107, R4, 0x1, -R107 ;  /* 0x00000001046b7824 */ /* 0x000fe200078e0a6b */
[----:B------:R-:W-:Y:S01]  /*1780*/  SHF.R.S32.HI R105, RZ, 0x2, R105 ;  /* 0x00000002ff697819 */ /* 0x000fe20000011469 */
[----:B------:R-:W-:Y:S01]  /*1790*/  IMAD.IADD R118, R124, 0x1, R119 ;  /* 0x000000017c767824 */ /* 0x000fe200078e0277 */
[----:B------:R-:W-:Y:S01]  /*17a0*/  IADD3 R122, -R0, 0x1f, R7 ;  /* 0x0000001f007a7810 */ /* 0x000fe20007ffe107 */
[----:B------:R-:W-:Y:S01]  /*17b0*/  IMAD.IADD R111, R124, 0x1, R113 ;  /* 0x000000017c6f7824 */ /* 0x000fe200078e0271 */
[----:B------:R-:W-:Y:S01]  /*17c0*/  IADD3 R6, -R0, 0x1f, R21 ;  /* 0x0000001f00067810 */ /* 0x000fe20007ffe115 */
[----:B------:R-:W-:Y:S01]  /*17d0*/  IMAD.IADD R7, R124, 0x1, R105 ;  /* 0x000000017c077824 */ /* 0x000fe200078e0269 */
[----:B------:R-:W-:Y:S01]  /*17e0*/  LEA.HI R110, R5, R0, RZ, 0x4 ;  /* 0x00000000056e7211 */ /* 0x000fe200078f20ff */
[----:B------:R-:W-:Y:S01]  /*17f0*/  IMAD.MOV.U32 R5, RZ, RZ, RZ ;  /* 0x000000ffff057224 */ /* 0x000fe200078e00ff */
[----:B------:R-:W-:Y:S01]  /*1800*/  LEA.HI R10, R9, R104, RZ, 0x4 ;  /* 0x00000068090a7211 */ /* 0x000fe200078f20ff */
[----:B------:R-:W-:Y:S01]  /*1810*/  IMAD R116, R118, c[0x0][0x180], RZ ;  /* 0x0000600076747a24 */ /* 0x000fe200078e02ff */
[----:B------:R-:W-:Y:S01]  /*1820*/  LEA.HI R121, R122, 0x1, RZ, 0x1b ;  /* 0x000000017a797811 */ /* 0x000fe200078fd8ff */
[----:B------:R-:W-:Y:S01]  /*1830*/  IMAD R109, R111, c[0x0][0x180], RZ ;  /* 0x000060006f6d7a24 */ /* 0x000fe200078e02ff */
[----:B------:R-:W-:Y:S01]  /*1840*/  LEA.HI R117, R6, 0x1, RZ, 0x1b ;  /* 0x0000000106757811 */ /* 0x000fe200078fd8ff */
[----:B------:R-:W-:Y:S01]  /*1850*/  IMAD R9, R7, c[0x0][0x180], RZ ;  /* 0x0000600007097a24 */ /* 0x000fe200078e02ff */
[----:B------:R-:W-:Y:S01]  /*1860*/  SHF.R.S32.HI R8, RZ, 0x5, R11 ;  /* 0x00000005ff087819 */ /* 0x000fe2000001140b */
[C---:B------:R-:W-:Y:S01]  /*1870*/  IMAD.IADD R106, R125.reuse, 0x1, R107 ;  /* 0x000000017d6a7824 */ /* 0x040fe200078e026b */
[----:B------:R-:W-:Y:S01]  /*1880*/  IADD3 R4, R0, 0x60, RZ ;  /* 0x0000006000047810 */ /* 0x000fe20007ffe0ff */
[----:B------:R-:W-:Y:S01]  /*1890*/  IMAD.IADD R11, R125, 0x1, R3 ;  /* 0x000000017d0b7824 */ /* 0x000fe200078e0203 */
[----:B------:R-:W-:-:S02]  /*18a0*/  SHF.R.S32.HI R110, RZ, 0x4, R110 ;  /* 0x00000004ff6e7819 */ /* 0x000fc4000001146e */
[----:B------:R-:W-:Y:S02]  /*18b0*/  SHF.R.S32.HI R108, RZ, 0x4, R108 ;  /* 0x00000004ff6c7819 */ /* 0x000fe4000001146c */
[----:B------:R-:W-:Y:S02]  /*18c0*/  SHF.R.S32.HI R10, RZ, 0x4, R10 ;  /* 0x00000004ff0a7819 */ /* 0x000fe4000001140a */
[----:B------:R-:W-:Y:S02]  /*18d0*/  LOP3.LUT R121, R121, 0x3, RZ, 0xc0, !PT ;  /* 0x0000000379797812 */ /* 0x000fe400078ec0ff */
[----:B------:R-:W-:Y:S02]  /*18e0*/  LOP3.LUT R117, R117, 0x3, RZ, 0xc0, !PT ;  /* 0x0000000375757812 */ /* 0x000fe400078ec0ff */
.L_x_49:
[----:B------:R-:W-:-:S13]  /*18f0*/  ISETP.GE.AND P0, PT, R0, 0x20, PT ;  /* 0x000000200000780c */ /* 0x000fda0003f06270 */
[----:B-1----:R-:W-:Y:S05]  /*1900*/  @!P0 BRA `(.L_x_24) ;  /* 0x0000066000008947 */ /* 0x002fea0003800000 */
[----:B------:R-:W1:Y:S01]  /*1910*/  S2R R22, SR_LANEID ;  /* 0x0000000000167919 */ /* 0x000e620000000000 */
[----:B------:R-:W-:Y:S01]  /*1920*/  LOP3.LUT R29, R5, 0x1, RZ, 0xc0, !PT ;  /* 0x00000001051d7812 */ /* 0x000fe200078ec0ff */
[----:B------:R-:W-:Y:S01]  /*1930*/  IMAD.MOV.U32 R24, RZ, RZ, 0x1400 ;  /* 0x00001400ff187424 */ /* 0x000fe200078e00ff */
[----:B------:R-:W-:Y:S01]  /*1940*/  WARPSYNC 0xffffffff ;  /* 0xffffffff00007948 */ /* 0x000fe20003800000 */
[--C-:B-1----:R-:W-:Y:S02]  /*1950*/  SHF.R.U32.HI R20, RZ, 0x3, R22.reuse ;  /* 0x00000003ff147819 */ /* 0x102fe40000011616 */
[----:B------:R-:W-:Y:S02]  /*1960*/  LOP3.LUT R21, R22, 0x7, RZ, 0xc0, !PT ;  /* 0x0000000716157812 */ /* 0x000fe400078ec0ff */
[----:B------:R-:W-:Y:S01]  /*1970*/  SHF.R.U32.HI R22, RZ, 0x4, R22 ;  /* 0x00000004ff167819 */ /* 0x000fe20000011616 */
[----:B------:R-:W-:Y:S02]  /*1980*/  IMAD.SHL.U32 R26, R20, 0x8, RZ ;  /* 0x00000008141a7824 */ /* 0x000fe400078e00ff */
[----:B------:R-:W-:-:S02]  /*1990*/  IMAD R20, R29, R24, 0x80 ;  /* 0x000000801d147424 */ /* 0x000fc400078e0218 */
[----:B------:R-:W-:Y:S01]  /*19a0*/  IMAD R29, R29, 0x2200, RZ ;  /* 0x000022001d1d7824 */ /* 0x000fe200078e02ff */
[----:B------:R-:W-:Y:S01]  /*19b0*/  LOP3.LUT R21, R26, 0x8, R21, 0xe2, !PT ;  /* 0x000000081a157812 */ /* 0x000fe200078ee215 */
[----:B------:R-:W-:Y:S02]  /*19c0*/  IMAD.SHL.U32 R22, R22, 0x8, RZ ;  /* 0x0000000816167824 */ /* 0x000fe400078e00ff */
[----:B------:R-:W-:Y:S01]  /*19d0*/  IMAD R30, R123, 0x690, R20 ;  /* 0x000006907b1e7824 */ /* 0x000fe200078e0214 */
[----:B------:R-:W-:Y:S01]  /*19e0*/  IADD3 R23, R29, 0x28a0, RZ ;  /* 0x000028a01d177810 */ /* 0x000fe20007ffe0ff */
[--C-:B------:R-:W-:Y:S01]  /*19f0*/  IMAD R31, R21, 0x28, R22.reuse ;  /* 0x00000028151f7824 */ /* 0x100fe200078e0216 */
[----:B------:R-:W-:Y:S01]  /*1a00*/  IADD3 R33, R29, 0x28c0, RZ ;  /* 0x000028c01d217810 */ /* 0x000fe20007ffe0ff */
[----:B------:R-:W-:Y:S01]  /*1a10*/  IMAD R28, R21, 0x88, R22 ;  /* 0x00000088151c7824 */ /* 0x000fe200078e0216 */
[----:B------:R-:W-:Y:S01]  /*1a20*/  IADD3 R21, R29, 0x2880, RZ ;  /* 0x000028801d157810 */ /* 0x000fe20007ffe0ff */
[----:B------:R-:W-:Y:S01]  /*1a30*/  IMAD.U32 R52, R31, 0x2, R30 ;  /* 0x000000021f347824 */ /* 0x000fe200078e001e */
[----:B------:R-:W-:Y:S01]  /*1a40*/  IADD3 R30, R30, 0x20, RZ ;  /* 0x000000201e1e7810 */ /* 0x000fe20007ffe0ff */
[C---:B------:R-:W-:Y:S01]  /*1a50*/  IMAD.U32 R23, R28.reuse, 0x2, R23 ;  /* 0x000000021c177824 */ /* 0x040fe200078e0017 */
[----:B------:R-:W-:Y:S01]  /*1a60*/  IADD3 R35, R29, 0x3a20, RZ ;  /* 0x00003a201d237810 */ /* 0x000fe20007ffe0ff */
[----:B------:R-:W-:-:S02]  /*1a70*/  IMAD.U32 R24, R28, 0x2, R21 ;  /* 0x000000021c187824 */ /* 0x000fc400078e0015 */
[----:B------:R-:W-:Y:S01]  /*1a80*/  LDSM.16.M88.4 R52, [R52] ;  /* 0x000000003434783b */ /* 0x000fe20000000200 */
[----:B------:R-:W-:-:S03]  /*1a90*/  IMAD.U32 R33, R28, 0x2, R33 ;  /* 0x000000021c217824 */ /* 0x000fc600078e0021 */
[----:B------:R-:W1:Y:S04]  /*1aa0*/  LDSM.16.MT88.4 R20, [R23] ;  /* 0x000000001714783b */ /* 0x000e680000004200 */
[----:B------:R-:W2:Y:S04]  /*1ab0*/  LDSM.16.MT88.4 R24, [R24] ;  /* 0x000000001818783b */ /* 0x000ea80000004200 */
[----:B------:R3:W4:Y:S02]  /*1ac0*/  LDSM.16.MT88.4 R76, [R33] ;  /* 0x00000000214c783b */ /* 0x0007240000004200 */
[----:B---3--:R-:W-:-:S05]  /*1ad0*/  IADD3 R33, R29, 0x3a00, RZ ;  /* 0x00003a001d217810 */ /* 0x008fca0007ffe0ff */
[C---:B------:R-:W-:Y:S01]  /*1ae0*/  IMAD.U32 R33, R28.reuse, 0x2, R33 ;  /* 0x000000021c217824 */ /* 0x040fe200078e0021 */
[C---:B-1----:R-:W-:Y:S07]  /*1af0*/  HMMA.16816.F16 R12, R52.reuse, R20, R12 ;  /* 0x00000014340c723c */ /* 0x042fee000000080c */
[----:B------:R-:W-:Y:S01]  /*1b00*/  IADD3 R21, R29, 0x28e0, RZ ;  /* 0x000028e01d157810 */ /* 0x000fe20007ffe0ff */
[----:B--2---:R-:W-:Y:S01]  /*1b10*/  HMMA.16816.F16 R14, R52, R24, R14 ;  /* 0x00000018340e723c */ /* 0x004fe2000000080e */
[----:B------:R-:W-:Y:S01]  /*1b20*/  IMAD.U32 R20, R31, 0x2, R30 ;  /* 0x000000021f147824 */ /* 0x000fe200078e001e */
[----:B------:R-:W-:Y:S01]  /*1b30*/  IADD3 R31, R29, 0x39e0, RZ ;  /* 0x000039e01d1f7810 */ /* 0x000fe20007ffe0ff */
[----:B------:R-:W-:-:S02]  /*1b40*/  IMAD.U32 R30, R28, 0x2, R35 ;  /* 0x000000021c1e7824 */ /* 0x000fc400078e0023 */
[C---:B------:R-:W-:Y:S01]  /*1b50*/  IMAD.U32 R72, R28.reuse, 0x2, R21 ;  /* 0x000000021c487824 */ /* 0x040fe200078e0015 */
[C---:B------:R-:W-:Y:S01]  /*1b60*/  IADD3 R21, R29.reuse, 0x2960, RZ ;  /* 0x000029601d157810 */ /* 0x040fe20007ffe0ff */
[C---:B------:R-:W-:Y:S01]  /*1b70*/  IMAD.U32 R36, R28.reuse, 0x2, R31 ;  /* 0x000000021c247824 */ /* 0x040fe200078e001f */
[C---:B------:R-:W-:Y:S01]  /*1b80*/  HMMA.16816.F16 R90, R52.reuse, R26, R90 ;  /* 0x0000001a345a723c */ /* 0x040fe2000000085a */
[C---:B------:R-:W-:Y:S01]  /*1b90*/  IADD3 R25, R29.reuse, 0x2920, RZ ;  /* 0x000029201d197810 */ /* 0x040fe20007ffe0ff */
[----:B------:R-:W-:Y:S01]  /*1ba0*/  LDSM.16.MT88.4 R32, [R33] ;  /* 0x000000002120783b */ /* 0x000fe20000004200 */
[C---:B------:R-:W-:Y:S01]  /*1bb0*/  IMAD.U32 R56, R28.reuse, 0x2, R21 ;  /* 0x000000021c387824 */ /* 0x040fe200078e0015 */
[C---:B------:R-:W-:Y:S02]  /*1bc0*/  IADD3 R21, R29.reuse, 0x39a0, RZ ;  /* 0x000039a01d157810 */ /* 0x040fe40007ffe0ff */
[C---:B------:R-:W-:Y:S01]  /*1bd0*/  IMAD.U32 R64, R28.reuse, 0x2, R25 ;  /* 0x000000021c407824 */ /* 0x040fe200078e0019 */
[C---:B------:R-:W-:Y:S01]  /*1be0*/  IADD3 R27, R29.reuse, 0x2940, RZ ;  /* 0x000029401d1b7810 */ /* 0x040fe20007ffe0ff */
[----:B------:R-:W-:Y:S01]  /*1bf0*/  HMMA.16816.F16 R88, R52, R22, R88 ;  /* 0x000000163458723c */ /* 0x000fe20000000858 */
[----:B------:R-:W1:Y:S01]  /*1c00*/  LDSM.16.MT88.4 R72, [R72] ;  /* 0x000000004848783b */ /* 0x000e620000004200 */
[----:B------:R-:W-:Y:S01]  /*1c10*/  IADD3 R25, R29, 0x3a40, RZ ;  /* 0x00003a401d197810 */ /* 0x000fe20007ffe0ff */
[----:B------:R-:W-:-:S02]  /*1c20*/  IMAD.U32 R44, R28, 0x2, R21 ;  /* 0x000000021c2c7824 */ /* 0x000fc400078e0015 */
[C---:B------:R-:W-:Y:S01]  /*1c30*/  IMAD.U32 R60, R28.reuse, 0x2, R27 ;  /* 0x000000021c3c7824 */ /* 0x040fe200078e001b */
[----:B------:R-:W2:Y:S01]  /*1c40*/  LDSM.16.MT88.4 R64, [R64] ;  /* 0x000000004040783b */ /* 0x000ea20000004200 */
[C---:B------:R-:W-:Y:S01]  /*1c50*/  IADD3 R23, R29.reuse, 0x2900, RZ ;  /* 0x000029001d177810 */ /* 0x040fe20007ffe0ff */
[C---:B----4-:R-:W-:Y:S01]  /*1c60*/  HMMA.16816.F16 R102, R52.reuse, R76, R102 ;  /* 0x0000004c3466723c */ /* 0x050fe20000000866 */
[C---:B------:R-:W-:Y:S01]  /*1c70*/  IADD3 R27, R29.reuse, 0x39c0, RZ ;  /* 0x000039c01d1b7810 */ /* 0x040fe20007ffe0ff */
[----:B------:R-:W-:Y:S01]  /*1c80*/  LDSM.16.MT88.4 R56, [R56] ;  /* 0x000000003838783b */ /* 0x000fe20000004200 */
[C---:B------:R-:W-:Y:S02]  /*1c90*/  IMAD.U32 R25, R28.reuse, 0x2, R25 ;  /* 0x000000021c197824 */ /* 0x040fe400078e0019 */
[C---:B------:R-:W-:Y:S01]  /*1ca0*/  IMAD.U32 R68, R28.reuse, 0x2, R23 ;  /* 0x000000021c447824 */ /* 0x040fe200078e0017 */
[----:B------:R-:W-:Y:S01]  /*1cb0*/  LDSM.16.MT88.4 R60, [R60] ;  /* 0x000000003c3c783b */ /* 0x000fe20000004200 */
[C---:B------:R-:W-:Y:S01]  /*1cc0*/  IADD3 R23, R29.reuse, 0x3980, RZ ;  /* 0x000039801d177810 */ /* 0x040fe20007ffe0ff */
[C---:B------:R-:W-:Y:S01]  /*1cd0*/  IMAD.U32 R40, R28.reuse, 0x2, R27 ;  /* 0x000000021c287824 */ /* 0x040fe200078e001b */
[----:B------:R-:W-:Y:S01]  /*1ce0*/  IADD3 R29, R29, 0x3a60, RZ ;  /* 0x00003a601d1d7810 */ /* 0x000fe20007ffe0ff */
[----:B------:R-:W-:Y:S01]  /*1cf0*/  HMMA.16816.F16 R100, R52, R78, R100 ;  /* 0x0000004e3464723c */ /* 0x000fe20000000864 */
[----:B------:R-:W3:Y:S01]  /*1d00*/  LDSM.16.MT88.4 R68, [R68] ;  /* 0x000000004444783b */ /* 0x000ee20000004200 */
[----:B------:R-:W-:-:S02]  /*1d10*/  IMAD.U32 R48, R28, 0x2, R23 ;  /* 0x000000021c307824 */ /* 0x000fc400078e0017 */
[----:B------:R-:W-:Y:S01]  /*1d20*/  IMAD.U32 R76, R28, 0x2, R29 ;  /* 0x000000021c4c7824 */ /* 0x000fe200078e001d */
[----:B------:R-:W-:Y:S04]  /*1d30*/  LDSM.16.M88.4 R20, [R20] ;  /* 0x000000001414783b */ /* 0x000fe80000000200 */
[----:B------:R-:W4:Y:S04]  /*1d40*/  LDSM.16.MT88.4 R48, [R48] ;  /* 0x000000003030783b */ /* 0x000f280000004200 */
[----:B------:R-:W5:Y:S04]  /*1d50*/  LDSM.16.MT88.4 R44, [R44] ;  /* 0x000000002c2c783b */ /* 0x000f680000004200 */
[----:B------:R-:W4:Y:S04]  /*1d60*/  LDSM.16.MT88.4 R40, [R40] ;  /* 0x000000002828783b */ /* 0x000f280000004200 */
[----:B------:R-:W4:Y:S01]  /*1d70*/  LDSM.16.MT88.4 R36, [R36] ;  /* 0x000000002424783b */ /* 0x000f220000004200 */
[C---:B-1----:R-:W-:Y:S03]  /*1d80*/  HMMA.16816.F16 R72, R52.reuse, R72, R98 ;  /* 0x000000483448723c */ /* 0x042fe60000000862 */
[----:B------:R-:W1:Y:S04]  /*1d90*/  LDSM.16.MT88.4 R28, [R30] ;  /* 0x000000001e1c783b */ /* 0x000e680000004200 */
[----:B------:R-:W1:Y:S01]  /*1da0*/  LDSM.16.MT88.4 R24, [R25] ;  /* 0x000000001918783b */ /* 0x000e620000004200 */
[C---:B------:R-:W-:Y:S03]  /*1db0*/  HMMA.16816.F16 R74, R52.reuse, R74, R96 ;  /* 0x0000004a344a723c */ /* 0x040fe60000000860 */
[----:B------:R-:W1:Y:S05]  /*1dc0*/  LDSM.16.MT88.4 R76, [R76] ;  /* 0x000000004c4c783b */ /* 0x000e6a0000004200 */
[C---:B--2---:R-:W-:Y:S08]  /*1dd0*/  HMMA.16816.F16 R64, R52.reuse, R64, R86 ;  /* 0x000000403440723c */ /* 0x044ff00000000856 */
[C---:B---3--:R-:W-:Y:S08]  /*1de0*/  HMMA.16816.F16 R68, R52.reuse, R68, R94 ;  /* 0x000000443444723c */ /* 0x048ff0000000085e */
[C---:B------:R-:W-:Y:S08]  /*1df0*/  HMMA.16816.F16 R70, R52.reuse, R70, R92 ;  /* 0x000000463446723c */ /* 0x040ff0000000085c */
[C---:B------:R-:W-:Y:S08]  /*1e00*/  HMMA.16816.F16 R66, R52.reuse, R66, R84 ;  /* 0x000000423442723c */ /* 0x040ff00000000854 */
[C---:B------:R-:W-:Y:S08]  /*1e10*/  HMMA.16816.F16 R60, R52.reuse, R60, R82 ;  /* 0x0000003c343c723c */ /* 0x040ff00000000852 */
[C---:B------:R-:W-:Y:S08]  /*1e20*/  HMMA.16816.F16 R62, R52.reuse, R62, R80 ;  /* 0x0000003e343e723c */ /* 0x040ff00000000850 */
[C---:B------:R-:W-:Y:S08]  /*1e30*/  HMMA.16816.F16 R18, R52.reuse, R56, R18 ;  /* 0x000000383412723c */ /* 0x040ff00000000812 */
[----:B------:R-:W-:Y:S08]  /*1e40*/  HMMA.16816.F16 R16, R52, R58, R16 ;  /* 0x0000003a3410723c */ /* 0x000ff00000000810 */
[C---:B----4-:R-:W-:Y:S08]  /*1e50*/  HMMA.16816.F16 R14, R20.reuse, R48, R14 ;  /* 0x00000030140e723c */ /* 0x050ff0000000080e */
[C---:B------:R-:W-:Y:S08]  /*1e60*/  HMMA.16816.F16 R90, R20.reuse, R50, R90 ;  /* 0x00000032145a723c */ /* 0x040ff0000000085a */
[C---:B-----5:R-:W-:Y:S08]  /*1e70*/  HMMA.16816.F16 R12, R20.reuse, R44, R12 ;  /* 0x0000002c140c723c */ /* 0x060ff0000000080c */
[C---:B------:R-:W-:Y:S08]  /*1e80*/  HMMA.16816.F16 R88, R20.reuse, R46, R88 ;  /* 0x0000002e1458723c */ /* 0x040ff00000000858 */
[C---:B------:R-:W-:Y:S08]  /*1e90*/  HMMA.16816.F16 R102, R20.reuse, R40, R102 ;  /* 0x000000281466723c */ /* 0x040ff00000000866 */
[C---:B------:R-:W-:Y:S08]  /*1ea0*/  HMMA.16816.F16 R100, R20.reuse, R42, R100 ;  /* 0x0000002a1464723c */ /* 0x040ff00000000864 */
[C---:B------:R-:W-:Y:S08]  /*1eb0*/  HMMA.16816.F16 R98, R20.reuse, R36, R72 ;  /* 0x000000241462723c */ /* 0x040ff00000000848 */
[C---:B------:R-:W-:Y:S08]  /*1ec0*/  HMMA.16816.F16 R96, R20.reuse, R38, R74 ;  /* 0x000000261460723c */ /* 0x040ff0000000084a */
[C---:B------:R-:W-:Y:S08]  /*1ed0*/  HMMA.16816.F16 R94, R20.reuse, R32, R68 ;  /* 0x00000020145e723c */ /* 0x040ff00000000844 */
[C---:B------:R-:W-:Y:S08]  /*1ee0*/  HMMA.16816.F16 R92, R20.reuse, R34, R70 ;  /* 0x00000022145c723c */ /* 0x040ff00000000846 */
[C---:B-1----:R-:W-:Y:S08]  /*1ef0*/  HMMA.16816.F16 R86, R20.reuse, R28, R64 ;  /* 0x0000001c1456723c */ /* 0x042ff00000000840 */
[C---:B------:R-:W-:Y:S08]  /*1f00*/  HMMA.16816.F16 R84, R20.reuse, R30, R66 ;  /* 0x0000001e1454723c */ /* 0x040ff00000000842 */
[C---:B------:R-:W-:Y:S08]  /*1f10*/  HMMA.16816.F16 R82, R20.reuse, R24, R60 ;  /* 0x000000181452723c */ /* 0x040ff0000000083c */
[C---:B------:R-:W-:Y:S08]  /*1f20*/  HMMA.16816.F16 R80, R20.reuse, R26, R62 ;  /* 0x0000001a1450723c */ /* 0x040ff0000000083e */
[C---:B------:R-:W-:Y:S08]  /*1f30*/  HMMA.16816.F16 R18, R20.reuse, R76, R18 ;  /* 0x0000004c1412723c */ /* 0x040ff00000000812 */
[----:B------:R-:W-:Y:S01]  /*1f40*/  HMMA.16816.F16 R16, R20, R78, R16 ;  /* 0x0000004e1410723c */ /* 0x000fe20000000810 */
[----:B------:R-:W-:Y:S10]  /*1f50*/  @!UPT UIADD3 URZ, URZ, URZ, URZ ;  /* 0x0000003f3f3ff290 */ /* 0x000ff4000fffe03f */
[----:B------:R-:W-:Y:S11]  /*1f60*/  BRA `(.L_x_25) ;  /* 0x000015a000007947 */ /* 0x000ff60003800000 */
.L_x_24:
[----:B------:R-:W-:-:S04]  /*1f70*/  IADD3 R25, R5, 0x1, RZ ;  /* 0x0000000105197810 */ /* 0x000fc80007ffe0ff */
[----:B------:R-:W-:-:S13]  /*1f80*/  ISETP.GE.AND P0, PT, R25, R8, PT ;  /* 0x000000081900720c */ /* 0x000fda0003f06270 */
[----:B------:R-:W-:Y:S05]  /*1f90*/  @!P0 BRA `(.L_x_26) ;  /* 0x0000002000008947 */ /* 0x000fea0003800000 */
[----:B------:R-:W-:-:S04]  /*1fa0*/  DEPBAR.LE SB0, 0x0 ;  /* 0x000080000000791a */ /* 0x000fc80000000000 */
[----:B------:R-:W-:Y:S05]  /*1fb0*/  BRA `(.L_x_25) ;  /* 0x0000155000007947 */ /* 0x000fea0003800000 */
.L_x_26:
[----:B------:R-:W-:Y:S01]  /*1fc0*/  ISETP.GT.AND P0, PT, R0, 0xff, PT ;  /* 0x000000ff0000780c */ /* 0x000fe20003f04270 */
[----:B------:R-:W-:-:S12]  /*1fd0*/  BSSY B0, `(.L_x_27) ;  /* 0x00000a6000007945 */ /* 0x000fd80003800000 */
[----:B------:R-:W-:Y:S05]  /*1fe0*/  @P0 BRA `(.L_x_28) ;  /* 0x00000a4000000947 */ /* 0x000fea0003800000 */
[----:B------:R-:W-:Y:S01]  /*1ff0*/  ISETP.NE.AND P0, PT, R121, RZ, PT ;  /* 0x000000ff7900720c */ /* 0x000fe20003f05270 */
[----:B------:R-:W-:Y:S01]  /*2000*/  IMAD.MOV.U32 R21, RZ, RZ, 0x1400 ;  /* 0x00001400ff157424 */ /* 0x000fe200078e00ff */
[----:B------:R-:W-:Y:S01]  /*2010*/  LOP3.LUT R24, R25, 0x1, RZ, 0xc0, !PT ;  /* 0x0000000119187812 */ /* 0x000fe200078ec0ff */
[----:B------:R-:W-:Y:S01]  /*2020*/  BSSY B1, `(.L_x_29) ;  /* 0x000003d000017945 */ /* 0x000fe20003800000 */
[----:B------:R-:W-:-:S03]  /*2030*/  IMAD.MOV.U32 R29, RZ, RZ, R0 ;  /* 0x000000ffff1d7224 */ /* 0x000fc600078e0000 */
[----:B------:R-:W-:-:S06]  /*2040*/  IMAD R24, R24, R21, 0x80 ;  /* 0x0000008018187424 */ /* 0x000fcc00078e0215 */
[----:B------:R-:W-:Y:S05]  /*2050*/  @!P0 BRA `(.L_x_30) ;  /* 0x0000039000008947 */ /* 0x000fea0003800000 */
[----:B------:R-:W-:Y:S01]  /*2060*/  IMAD R23, R25, 0x20, R120 ;  /* 0x0000002019177824 */ /* 0x000fe200078e0278 */
[----:B------:R-:W-:Y:S01]  /*2070*/  BSSY B2, `(.L_x_31) ;  /* 0x0000010000027945 */ /* 0x000fe20003800000 */
[----:B------:R-:W-:-:S03]  /*2080*/  ISETP.NE.AND P1, PT, R121, 0x1, PT ;  /* 0x000000017900780c */ /* 0x000fc60003f25270 */
[----:B------:R-:W-:-:S04]  /*2090*/  ISETP.GE.AND P0, PT, R23, c[0x0][0x180], PT ;  /* 0x0000600017007a0c */ /* 0x000fc80003f06270 */
[----:B------:R-:W-:-:S13]  /*20a0*/  ISETP.GE.OR P0, PT, R118, c[0x0][0x178], P0 ;  /* 0x00005e0076007a0c */ /* 0x000fda0000706670 */
[----:B------:R-:W-:Y:S05]  /*20b0*/  @P0 BRA `(.L_x_32) ;  /* 0x000000b000000947 */ /* 0x000fea0003800000 */
[----:B------:R-:W-:Y:S02]  /*20c0*/  SHF.R.S32.HI R21, RZ, 0x1f, R23 ;  /* 0x0000001fff157819 */ /* 0x000fe40000011417 */
[----:B------:R-:W-:Y:S01]  /*20d0*/  IADD3 R22, P0, R116, R23, RZ ;  /* 0x0000001774167210 */ /* 0x000fe20007f1e0ff */
[----:B------:R-:W-:-:S03]  /*20e0*/  IMAD R23, R119, 0x28, R120 ;  /* 0x0000002877177824 */ /* 0x000fc600078e0278 */
[----:B------:R-:W-:Y:S01]  /*20f0*/  LEA.HI.X.SX32 R21, R116, R21, 0x1, P0 ;  /* 0x0000001574157211 */ /* 0x000fe200000f0eff */
[----:B------:R-:W-:Y:S01]  /*2100*/  IMAD R23, R23, 0x2, R24 ;  /* 0x0000000217177824 */ /* 0x000fe200078e0218 */
[----:B------:R-:W-:-:S04]  /*2110*/  LEA R20, P0, R22, c[0x0][0x160], 0x1 ;  /* 0x0000580016147a11 */ /* 0x000fc800078008ff */
[----:B------:R-:W-:-:S05]  /*2120*/  LEA.HI.X R21, R22, c[0x0][0x164], R21, 0x1, P0 ;  /* 0x0000590016157a11 */ /* 0x000fca00000f0c15 */
[----:B------:R-:W-:Y:S01]  /*2130*/  @!PT LDS RZ, [RZ] ;  /* 0x00000000fffff984 */ /* 0x000fe20000000800 */
[----:B------:R-:W-:Y:S01]  /*2140*/  @!PT LDS RZ, [RZ] ;  /* 0x00000000fffff984 */ /* 0x000fe20000000800 */
[----:B------:R-:W-:Y:S01]  /*2150*/  @!PT LDS RZ, [RZ] ;  /* 0x00000000fffff984 */ /* 0x000fe20000000800 */
[----:B------:R1:W-:Y:S04]  /*2160*/  LDGSTS.E.128 [R23], [R20.64] ;  /* 0x0000000014177fae */ /* 0x0003e8000b921c44 */
.L_x_32:
[----:B------:R-:W-:Y:S05]  /*2170*/  BSYNC B2 ;  /* 0x0000000000027941 */ /* 0x000fea0003800000 */
.L_x_31:
[----:B------:R-:W-:Y:S01]  /*2180*/  IADD3 R29, R0, 0x20, RZ ;  /* 0x00000020001d7810 */ /* 0x000fe20007ffe0ff */
[----:B------:R-:W-:Y:S05]  /*2190*/  @!P1 BRA `(.L_x_30) ;  /* 0x0000025000009947 */ /* 0x000fea0003800000 */
[----:B------:R-:W-:Y:S01]  /*21a0*/  IMAD R22, R25, 0x20, R112 ;  /* 0x0000002019167824 */ /* 0x000fe200078e0270 */
[----:B------:R-:W-:Y:S01]  /*21b0*/  BSSY B2, `(.L_x_33) ;  /* 0x0000010000027945 */ /* 0x000fe20003800000 */
[----:B------:R-:W-:-:S03]  /*21c0*/  ISETP.NE.AND P1, PT, R121, 0x2, PT ;  /* 0x000000027900780c */ /* 0x000fc60003f25270 */
[----:B------:R-:W-:-:S04]  /*21d0*/  ISETP.GE.AND P0, PT, R22, c[0x0][0x180], PT ;  /* 0x0000600016007a0c */ /* 0x000fc80003f06270 */
[----:B------:R-:W-:-:S13]  /*21e0*/  ISETP.GE.OR P0, PT, R111, c[0x0][0x178], P0 ;  /* 0x00005e006f007a0c */ /* 0x000fda0000706670 */
[----:B------:R-:W-:Y:S05]  /*21f0*/  @P0 BRA `(.L_x_34) ;  /* 0x000000b000000947 */ /* 0x000fea0003800000 */
[----:B-1----:R-:W-:Y:S01]  /*2200*/  SHF.R.S32.HI R20, RZ, 0x1f, R22 ;  /* 0x0000001fff147819 */ /* 0x002fe20000011416 */
[----:B------:R-:W-:Y:S01]  /*2210*/  IMAD R23, R113, 0x28, R112 ;  /* 0x0000002871177824 */ /* 0x000fe200078e0270 */
[----:B------:R-:W-:-:S03]  /*2220*/  IADD3 R21, P0, R109, R22, RZ ;  /* 0x000000166d157210 */ /* 0x000fc60007f1e0ff */
[----:B------:R-:W-:Y:S01]  /*2230*/  IMAD R23, R23, 0x2, R24 ;  /* 0x0000000217177824 */ /* 0x000fe200078e0218 */
[----:B------:R-:W-:Y:S02]  /*2240*/  LEA.HI.X.SX32 R22, R109, R20, 0x1, P0 ;  /* 0x000000146d167211 */ /* 0x000fe400000f0eff */
[----:B------:R-:W-:-:S04]  /*2250*/  LEA R20, P0, R21, c[0x0][0x160], 0x1 ;  /* 0x0000580015147a11 */ /* 0x000fc800078008ff */
[----:B------:R-:W-:-:S05]  /*2260*/  LEA.HI.X R21, R21, c[0x0][0x164], R22, 0x1, P0 ;  /* 0x0000590015157a11 */ /* 0x000fca00000f0c16 */
[----:B------:R-:W-:Y:S01]  /*2270*/  @!PT LDS RZ, [RZ] ;  /* 0x00000000fffff984 */ /* 0x000fe20000000800 */
[----:B------:R-:W-:Y:S01]  /*2280*/  @!PT LDS RZ, [RZ] ;  /* 0x00000000fffff984 */ /* 0x000fe20000000800 */
[----:B------:R-:W-:Y:S01]  /*2290*/  @!PT LDS RZ, [RZ] ;  /* 0x00000000fffff984 */ /* 0x000fe20000000800 */
[----:B------:R1:W-:Y:S04]  /*22a0*/  LDGSTS.E.128 [R23], [R20.64] ;  /* 0x0000000014177fae */ /* 0x0003e8000b921c44 */
.L_x_34:
[----:B------:R-:W-:Y:S05]  /*22b0*/  BSYNC B2 ;  /* 0x0000000000027941 */ /* 0x000fea0003800000 */
.L_x_33:
[----:B------:R-:W-:Y:S01]  /*22c0*/  IMAD.MOV.U32 R29, RZ, RZ, R104 ;  /* 0x000000ffff1d7224 */ /* 0x000fe200078e0068 */
[----:B------:R-:W-:Y:S05]  /*22d0*/  @!P1 BRA `(.L_x_30) ;  /* 0x0000011000009947 */ /* 0x000fea0003800000 */
[----:B------:R-:W-:Y:S02]  /*22e0*/  IMAD R22, R25, 0x20, R2 ;  /* 0x0000002019167824 */ /* 0x000fe400078e0202 */
[----:B------:R-:W-:-:S03]  /*22f0*/  IMAD.MOV.U32 R29, RZ, RZ, R4 ;  /* 0x000000ffff1d7224 */ /* 0x000fc600078e0004 */
[----:B------:R-:W-:-:S04]  /*2300*/  ISETP.GE.AND P0, PT, R22, c[0x0][0x180], PT ;  /* 0x0000600016007a0c */ /* 0x000fc80003f06270 */
[----:B------:R-:W-:-:S13]  /*2310*/  ISETP.GE.OR P0, PT, R7, c[0x0][0x178], P0 ;  /* 0x00005e0007007a0c */ /* 0x000fda0000706670 */
[----:B------:R-:W-:Y:S05]  /*2320*/  @P0 BRA `(.L_x_30) ;  /* 0x000000c000000947 */ /* 0x000fea0003800000 */
[----:B-1----:R-:W-:Y:S01]  /*2330*/  SHF.R.S32.HI R20, RZ, 0x1f, R22 ;  /* 0x0000001fff147819 */ /* 0x002fe20000011416 */
[----:B------:R-:W-:Y:S01]  /*2340*/  IMAD R23, R105, 0x28, R2 ;  /* 0x0000002869177824 */ /* 0x000fe200078e0202 */
[----:B------:R-:W-:Y:S01]  /*2350*/  IADD3 R21, P0, R9, R22, RZ ;  /* 0x0000001609157210 */ /* 0x000fe20007f1e0ff */
[----:B------:R-:W-:Y:S02]  /*2360*/  IMAD.MOV.U32 R29, RZ, RZ, R4 ;  /* 0x000000ffff1d7224 */ /* 0x000fe400078e0004 */
        /* <DEDUP_REMOVED lines=8> */
.L_x_30:
[----:B------:R-:W-:Y:S05]  /*23f0*/  BSYNC B1 ;  /* 0x0000000000017941 */ /* 0x000fea0003800000 */
.L_x_29:
[----:B------:R-:W-:-:S13]  /*2400*/  ISETP.GE.U32.AND P0, PT, R122, 0x60, PT ;  /* 0x000000607a00780c */ /* 0x000fda0003f06070 */
[----:B------:R-:W-:Y:S05]  /*2410*/  @!P0 BRA `(.L_x_28) ;  /* 0x0000061000008947 */ /* 0x000fea0003800000 */
[----:B------:R-:W-:-:S05]  /*2420*/  IMAD.SHL.U32 R28, R29, 0x8, RZ ;  /* 0x000000081d1c7824 */ /* 0x000fca00078e00ff */
.L_x_37:
[C---:B-1----:R-:W-:Y:S01]  /*2430*/  IADD3 R23, R28.reuse, 0x100, RZ ;  /* 0x000001001c177810 */ /* 0x042fe20007ffe0ff */
[----:B------:R-:W-:Y:S01]  /*2440*/  BSSY B1, `(.L_x_35) ;  /* 0x000005c000017945 */ /* 0x000fe20003800000 */
[C---:B------:R-:W-:Y:S02]  /*2450*/  IADD3 R20, R29.reuse, 0x20, RZ ;  /* 0x000000201d147810 */ /* 0x040fe40007ffe0ff */
[----:B------:R-:W-:Y:S02]  /*2460*/  SHF.R.S32.HI R22, RZ, 0x1f, R23 ;  /* 0x0000001fff167819 */ /* 0x000fe40000011417 */
[----:B------:R-:W-:Y:S02]  /*2470*/  SHF.R.S32.HI R21, RZ, 0x1f, R20 ;  /* 0x0000001fff157819 */ /* 0x000fe40000011414 */
[----:B------:R-:W-:Y:S02]  /*2480*/  IADD3 R27, R29, 0x40, RZ ;  /* 0x000000401d1b7810 */ /* 0x000fe40007ffe0ff */
[----:B------:R-:W-:-:S02]  /*2490*/  IADD3 R31, R28, 0x200, RZ ;  /* 0x000002001c1f7810 */ /* 0x000fc40007ffe0ff */
[----:B------:R-:W-:Y:S02]  /*24a0*/  LEA.HI R26, R22, R23, RZ, 0x5 ;  /* 0x00000017161a7211 */ /* 0x000fe400078f28ff */
[----:B------:R-:W-:Y:S02]  /*24b0*/  LEA.HI R22, R21, R20, RZ, 0x2 ;  /* 0x0000001415167211 */ /* 0x000fe400078f10ff */
[----:B------:R-:W-:Y:S02]  /*24c0*/  SHF.R.S32.HI R21, RZ, 0x1f, R28 ;  /* 0x0000001fff157819 */ /* 0x000fe4000001141c */
[----:B------:R-:W-:Y:S02]  /*24d0*/  SHF.R.S32.HI R30, RZ, 0x1f, R27 ;  /* 0x0000001fff1e7819 */ /* 0x000fe4000001141b */
[----:B------:R-:W-:Y:S02]  /*24e0*/  SHF.R.S32.HI R20, RZ, 0x1f, R31 ;  /* 0x0000001fff147819 */ /* 0x000fe4000001141f */
[----:B------:R-:W-:-:S02]  /*24f0*/  LOP3.LUT R26, R26, 0xffffffe0, RZ, 0xc0, !PT ;  /* 0xffffffe01a1a7812 */ /* 0x000fc400078ec0ff */
[----:B------:R-:W-:Y:S02]  /*2500*/  LEA.HI R21, R21, R28, RZ, 0x5 ;  /* 0x0000001c15157211 */ /* 0x000fe400078f28ff */
[----:B------:R-:W-:Y:S01]  /*2510*/  LEA.HI R30, R30, R27, RZ, 0x2 ;  /* 0x0000001b1e1e7211 */ /* 0x000fe200078f10ff */
[----:B------:R-:W-:Y:S01]  /*2520*/  IMAD.IADD R34, R23, 0x1, -R26 ;  /* 0x0000000117227824 */ /* 0x000fe200078e0a1a */
[----:B------:R-:W-:Y:S02]  /*2530*/  LEA.HI R27, R20, R31, RZ, 0x5 ;  /* 0x0000001f141b7211 */ /* 0x000fe400078f28ff */
[----:B------:R-:W-:Y:S01]  /*2540*/  SHF.R.S32.HI R20, RZ, 0x1f, R29 ;  /* 0x0000001fff147819 */ /* 0x000fe2000001141d */
[----:B------:R-:W-:Y:S01]  /*2550*/  IMAD R37, R25, 0x20, R34 ;  /* 0x0000002019257824 */ /* 0x000fe200078e0222 */
[----:B------:R-:W-:Y:S02]  /*2560*/  LOP3.LUT R21, R21, 0xffffffe0, RZ, 0xc0, !PT ;  /* 0xffffffe015157812 */ /* 0x000fe400078ec0ff */
[----:B------:R-:W-:-:S02]  /*2570*/  LOP3.LUT R26, R27, 0xffffffe0, RZ, 0xc0, !PT ;  /* 0xffffffe01b1a7812 */ /* 0x000fc400078ec0ff */
[----:B------:R-:W-:Y:S01]  /*2580*/  LEA.HI R20, R20, R29, RZ, 0x2 ;  /* 0x0000001d14147211 */ /* 0x000fe200078f10ff */
[C---:B------:R-:W-:Y:S01]  /*2590*/  IMAD.IADD R32, R28.reuse, 0x1, -R21 ;  /* 0x000000011c207824 */ /* 0x040fe200078e0a15 */
[----:B------:R-:W-:Y:S01]  /*25a0*/  SHF.R.S32.HI R33, RZ, 0x2, R22 ;  /* 0x00000002ff217819 */ /* 0x000fe20000011416 */
[----:B------:R-:W-:Y:S01]  /*25b0*/  IMAD.IADD R38, R31, 0x1, -R26 ;  /* 0x000000011f267824 */ /* 0x000fe200078e0a1a */
[----:B------:R-:W-:Y:S01]  /*25c0*/  SHF.R.S32.HI R27, RZ, 0x2, R20 ;  /* 0x00000002ff1b7819 */ /* 0x000fe20000011414 */
[C---:B------:R-:W-:Y:S01]  /*25d0*/  IMAD R31, R25.reuse, 0x20, R32 ;  /* 0x00000020191f7824 */ /* 0x040fe200078e0220 */
[----:B------:R-:W-:Y:S01]  /*25e0*/  SHF.R.S32.HI R35, RZ, 0x2, R30 ;  /* 0x00000002ff237819 */ /* 0x000fe2000001141e */
[----:B------:R-:W-:Y:S01]  /*25f0*/  IMAD R40, R25, 0x20, R38 ;  /* 0x0000002019287824 */ /* 0x000fe200078e0226 */
[----:B------:R-:W-:Y:S01]  /*2600*/  IADD3 R23, R28, 0x300, RZ ;  /* 0x000003001c177810 */ /* 0x000fe20007ffe0ff */
[C---:B------:R-:W-:Y:S01]  /*2610*/  IMAD.IADD R22, R124.reuse, 0x1, R27 ;  /* 0x000000017c167824 */ /* 0x040fe200078e021b */
[----:B------:R-:W-:Y:S01]  /*2620*/  ISETP.GE.AND P1, PT, R31, c[0x0][0x180], PT ;  /* 0x000060001f007a0c */ /* 0x000fe20003f26270 */
[C---:B------:R-:W-:Y:S01]  /*2630*/  IMAD.IADD R36, R124.reuse, 0x1, R33 ;  /* 0x000000017c247824 */ /* 0x040fe200078e0221 */
[----:B------:R-:W-:Y:S01]  /*2640*/  ISETP.GE.AND P0, PT, R37, c[0x0][0x180], PT ;  /* 0x0000600025007a0c */ /* 0x000fe20003f06270 */
[----:B------:R-:W-:Y:S01]  /*2650*/  IMAD.IADD R39, R124, 0x1, R35 ;  /* 0x000000017c277824 */ /* 0x000fe200078e0223 */
[----:B------:R-:W-:-:S02]  /*2660*/  ISETP.GE.AND P2, PT, R40, c[0x0][0x180], PT ;  /* 0x0000600028007a0c */ /* 0x000fc40003f46270 */
[----:B------:R-:W-:Y:S02]  /*2670*/  ISETP.GE.OR P1, PT, R22, c[0x0][0x178], P1 ;  /* 0x00005e0016007a0c */ /* 0x000fe40000f26670 */
[----:B------:R-:W-:Y:S02]  /*2680*/  SHF.R.S32.HI R26, RZ, 0x1f, R23 ;  /* 0x0000001fff1a7819 */ /* 0x000fe40000011417 */
[----:B------:R-:W-:Y:S02]  /*2690*/  ISETP.GE.OR P0, PT, R36, c[0x0][0x178], P0 ;  /* 0x00005e0024007a0c */ /* 0x000fe40000706670 */
[----:B------:R-:W-:Y:S02]  /*26a0*/  ISETP.GE.OR P2, PT, R39, c[0x0][0x178], P2 ;  /* 0x00005e0027007a0c */ /* 0x000fe40001746670 */
[----:B------:R-:W-:Y:S02]  /*26b0*/  IADD3 R20, R29, 0x60, RZ ;  /* 0x000000601d147810 */ /* 0x000fe40007ffe0ff */
[----:B------:R-:W-:-:S02]  /*26c0*/  LEA.HI R26, R26, R23, RZ, 0x5 ;  /* 0x000000171a1a7211 */ /* 0x000fc400078f28ff */
[----:B------:R-:W-:Y:S02]  /*26d0*/  SHF.R.S32.HI R21, RZ, 0x1f, R20 ;  /* 0x0000001fff157819 */ /* 0x000fe40000011414 */
[----:B------:R-:W-:Y:S02]  /*26e0*/  LOP3.LUT R26, R26, 0xffffffe0, RZ, 0xc0, !PT ;  /* 0xffffffe01a1a7812 */ /* 0x000fe400078ec0ff */
[----:B------:R-:W-:Y:S01]  /*26f0*/  LEA.HI R30, R21, R20, RZ, 0x2 ;  /* 0x00000014151e7211 */ /* 0x000fe200078f10ff */
[----:B------:R-:W-:Y:S02]  /*2700*/  @!P1 IMAD R20, R22, c[0x0][0x180], RZ ;  /* 0x0000600016149a24 */ /* 0x000fe400078e02ff */
[----:B------:R-:W-:Y:S02]  /*2710*/  IMAD.IADD R42, R23, 0x1, -R26 ;  /* 0x00000001172a7824 */ /* 0x000fe400078e0a1a */
[----:B------:R-:W-:Y:S02]  /*2720*/  @!P0 IMAD R22, R36, c[0x0][0x180], RZ ;  /* 0x0000600024168a24 */ /* 0x000fe400078e02ff */
[----:B------:R-:W-:-:S02]  /*2730*/  @!P2 IMAD R23, R39, c[0x0][0x180], RZ ;  /* 0x000060002717aa24 */ /* 0x000fc400078e02ff */
[----:B------:R-:W-:Y:S01]  /*2740*/  @!P1 IMAD R21, R27, 0x28, R32 ;  /* 0x000000281b159824 */ /* 0x000fe200078e0220 */
[----:B------:R-:W-:Y:S01]  /*2750*/  @!P1 SHF.R.S32.HI R27, RZ, 0x1f, R31 ;  /* 0x0000001fff1b9819 */ /* 0x000fe2000001141f */
[----:B------:R-:W-:Y:S01]  /*2760*/  @!P2 IMAD R35, R35, 0x28, R38 ;  /* 0x000000282323a824 */ /* 0x000fe200078e0226 */
[----:B------:R-:W-:Y:S01]  /*2770*/  @!P1 IADD3 R38, P3, R31, R20, RZ ;  /* 0x000000141f269210 */ /* 0x000fe20007f7e0ff */
[----:B------:R-:W-:Y:S01]  /*2780*/  @!P0 IMAD R33, R33, 0x28, R34 ;  /* 0x0000002821218824 */ /* 0x000fe200078e0222 */
[----:B------:R-:W-:Y:S01]  /*2790*/  @!P0 SHF.R.S32.HI R31, RZ, 0x1f, R37 ;  /* 0x0000001fff1f8819 */ /* 0x000fe20000011425 */
[--C-:B------:R-:W-:Y:S01]  /*27a0*/  @!P2 IMAD R35, R35, 0x2, R24.reuse ;  /* 0x000000022323a824 */ /* 0x100fe200078e0218 */
[----:B------:R-:W-:Y:S01]  /*27b0*/  @!P0 IADD3 R36, P4, R37, R22, RZ ;  /* 0x0000001625248210 */ /* 0x000fe20007f9e0ff */
[----:B------:R-:W-:Y:S01]  /*27c0*/  @!P0 IMAD R33, R33, 0x2, R24 ;  /* 0x0000000221218824 */ /* 0x000fe200078e0218 */
[----:B------:R-:W-:Y:S01]  /*27d0*/  @!P2 SHF.R.S32.HI R32, RZ, 0x1f, R40 ;  /* 0x0000001fff20a819 */ /* 0x000fe20000011428 */
[----:B------:R-:W-:Y:S01]  /*27e0*/  IMAD R39, R25, 0x20, R42 ;  /* 0x0000002019277824 */ /* 0x000fe200078e022a */
[----:B------:R-:W-:-:S02]  /*27f0*/  @!P2 IADD3 R34, P5, R40, R23, RZ ;  /* 0x000000172822a210 */ /* 0x000fc40007fbe0ff */
[----:B------:R-:W-:Y:S02]  /*2800*/  @!P1 LEA.HI.X.SX32 R27, R20, R27, 0x1, P3 ;  /* 0x0000001b141b9211 */ /* 0x000fe400018f0eff */
[----:B------:R-:W-:Y:S01]  /*2810*/  @!P0 LEA.HI.X.SX32 R37, R22, R31, 0x1, P4 ;  /* 0x0000001f16258211 */ /* 0x000fe200020f0eff */
[----:B------:R-:W-:Y:S01]  /*2820*/  @!P1 IMAD R31, R21, 0x2, R24 ;  /* 0x00000002151f9824 */ /* 0x000fe200078e0218 */
[----:B------:R-:W-:Y:S02]  /*2830*/  @!P1 LEA R26, P3, R38, c[0x0][0x160], 0x1 ;  /* 0x00005800261a9a11 */ /* 0x000fe400078608ff */
[----:B------:R-:W-:Y:S02]  /*2840*/  @!P2 LEA.HI.X.SX32 R23, R23, R32, 0x1, P5 ;  /* 0x000000201717a211 */ /* 0x000fe400028f0eff */
[----:B------:R-:W-:Y:S02]  /*2850*/  @!P0 LEA R20, P4, R36, c[0x0][0x160], 0x1 ;  /* 0x0000580024148a11 */ /* 0x000fe400078808ff */
[----:B------:R-:W-:-:S02]  /*2860*/  @!P2 LEA R22, P5, R34, c[0x0][0x160], 0x1 ;  /* 0x000058002216aa11 */ /* 0x000fc400078a08ff */
[----:B------:R-:W-:Y:S02]  /*2870*/  @!P1 LEA.HI.X R27, R38, c[0x0][0x164], R27, 0x1, P3 ;  /* 0x00005900261b9a11 */ /* 0x000fe400018f0c1b */
[----:B------:R-:W-:Y:S02]  /*2880*/  @!P0 LEA.HI.X R21, R36, c[0x0][0x164], R37, 0x1, P4 ;  /* 0x0000590024158a11 */ /* 0x000fe400020f0c25 */
[----:B------:R-:W-:Y:S01]  /*2890*/  @!P2 LEA.HI.X R23, R34, c[0x0][0x164], R23, 0x1, P5 ;  /* 0x000059002217aa11 */ /* 0x000fe200028f0c17 */
[----:B------:R-:W-:Y:S01]  /*28a0*/  @!PT LDS RZ, [RZ] ;  /* 0x00000000fffff984 */ /* 0x000fe20000000800 */
[----:B------:R-:W-:Y:S01]  /*28b0*/  @!PT LDS RZ, [RZ] ;  /* 0x00000000fffff984 */ /* 0x000fe20000000800 */
[----:B------:R-:W-:Y:S01]  /*28c0*/  @!PT LDS RZ, [RZ] ;  /* 0x00000000fffff984 */ /* 0x000fe20000000800 */
[----:B------:R1:W-:Y:S01]  /*28d0*/  @!P1 LDGSTS.E.128 [R31], [R26.64] ;  /* 0x000000001a1f9fae */ /* 0x0003e2000b921c44 */
[----:B------:R-:W-:Y:S02]  /*28e0*/  SHF.R.S32.HI R37, RZ, 0x2, R30 ;  /* 0x00000002ff257819 */ /* 0x000fe4000001141e */
[----:B------:R-:W-:Y:S01]  /*28f0*/  ISETP.GE.AND P1, PT, R39, c[0x0][0x180], PT ;  /* 0x0000600027007a0c */ /* 0x000fe20003f26270 */
[----:B------:R1:W-:Y:S01]  /*2900*/  @!P0 LDGSTS.E.128 [R33], [R20.64] ;  /* 0x0000000014218fae */ /* 0x0003e2000b921c44 */
[C---:B------:R-:W-:Y:S01]  /*2910*/  ISETP.GE.AND P0, PT, R29.reuse, 0x80, PT ;  /* 0x000000801d00780c */ /* 0x040fe20003f06270 */
[----:B------:R-:W-:Y:S01]  /*2920*/  IMAD.IADD R30, R124, 0x1, R37 ;  /* 0x000000017c1e7824 */ /* 0x000fe200078e0225 */
[----:B------:R-:W-:Y:S01]  /*2930*/  IADD3 R29, R29, 0x80, RZ ;  /* 0x000000801d1d7810 */ /* 0x000fe20007ffe0ff */
[----:B------:R1:W-:Y:S03]  /*2940*/  @!P2 LDGSTS.E.128 [R35], [R22.64] ;  /* 0x000000001623afae */ /* 0x0003e6000b921c44 */
[----:B------:R-:W-:-:S13]  /*2950*/  ISETP.GE.OR P1, PT, R30, c[0x0][0x178], P1 ;  /* 0x00005e001e007a0c */ /* 0x000fda0000f26670 */
[----:B------:R-:W-:Y:S05]  /*2960*/  @P1 BRA `(.L_x_36) ;  /* 0x0000009000001947 */ /* 0x000fea0003800000 */
[----:B-1----:R-:W-:Y:S01]  /*2970*/  IMAD R20, R30, c[0x0][0x180], RZ ;  /* 0x000060001e147a24 */ /* 0x002fe200078e02ff */
[----:B------:R-:W-:Y:S01]  /*2980*/  SHF.R.S32.HI R21, RZ, 0x1f, R39 ;  /* 0x0000001fff157819 */ /* 0x000fe20000011427 */
[----:B------:R-:W-:-:S03]  /*2990*/  IMAD R23, R37, 0x28, R42 ;  /* 0x0000002825177824 */ /* 0x000fc600078e022a */
[----:B------:R-:W-:Y:S01]  /*29a0*/  IADD3 R22, P1, R39, R20, RZ ;  /* 0x0000001427167210 */ /* 0x000fe20007f3e0ff */
[----:B------:R-:W-:-:S03]  /*29b0*/  IMAD R23, R23, 0x2, R24 ;  /* 0x0000000217177824 */ /* 0x000fc600078e0218 */
[----:B------:R-:W-:Y:S02]  /*29c0*/  LEA.HI.X.SX32 R21, R20, R21, 0x1, P1 ;  /* 0x0000001514157211 */ /* 0x000fe400008f0eff */
[----:B------:R-:W-:-:S04]  /*29d0*/  LEA R20, P1, R22, c[0x0][0x160], 0x1 ;  /* 0x0000580016147a11 */ /* 0x000fc800078208ff */
[----:B------:R-:W-:-:S05]  /*29e0*/  LEA.HI.X R21, R22, c[0x0][0x164], R21, 0x1, P1 ;  /* 0x0000590016157a11 */ /* 0x000fca00008f0c15 */
[----:B------:R1:W-:Y:S04]  /*29f0*/  LDGSTS.E.128 [R23], [R20.64] ;  /* 0x0000000014177fae */ /* 0x0003e8000b921c44 */
.L_x_36:
[----:B-1----:R-:W-:Y:S05]  /*2a00*/  BSYNC B1 ;  /* 0x0000000000017941 */ /* 0x002fea0003800000 */
.L_x_35:
[----:B------:R-:W-:Y:S01]  /*2a10*/  IADD3 R28, R28, 0x400, RZ ;  /* 0x000004001c1c7810 */ /* 0x000fe20007ffe0ff */
[----:B------:R-:W-:Y:S05]  /*2a20*/  @!P0 BRA `(.L_x_37) ;  /* 0xfffffa0000008947 */ /* 0x000fea000383ffff */
.L_x_28:
[----:B------:R-:W-:Y:S05]  /*2a30*/  BSYNC B0 ;  /* 0x0000000000007941 */ /* 0x000fea0003800000 */
.L_x_27:
[----:B------:R-:W-:Y:S01]  /*2a40*/  ISETP.GT.AND P0, PT, R0, 0x1ff, PT ;  /* 0x000001ff0000780c */ /* 0x000fe20003f04270 */
[----:B------:R-:W-:-:S12]  /*2a50*/  BSSY B0, `(.L_x_38) ;  /* 0x00000a9000007945 */ /* 0x000fd80003800000 */
[----:B------:R-:W-:Y:S05]  /*2a60*/  @P0 BRA `(.L_x_39) ;  /* 0x00000a7000000947 */ /* 0x000fea0003800000 */
[----:B------:R-:W-:Y:S01]  /*2a70*/  ISETP.NE.AND P0, PT, R117, RZ, PT ;  /* 0x000000ff7500720c */ /* 0x000fe20003f05270 */
[----:B-1----:R-:W-:Y:S01]  /*2a80*/  IMAD.MOV.U32 R23, RZ, RZ, 0x2200 ;  /* 0x00002200ff177424 */ /* 0x002fe200078e00ff */
[----:B------:R-:W-:Y:S01]  /*2a90*/  IADD3 R21, R5, 0x1, RZ ;  /* 0x0000000105157810 */ /* 0x000fe20007ffe0ff */
[----:B------:R-:W-:Y:S01]  /*2aa0*/  BSSY B1, `(.L_x_40) ;  /* 0x0000041000017945 */ /* 0x000fe20003800000 */
[----:B------:R-:W-:Y:S02]  /*2ab0*/  IMAD.MOV.U32 R28, RZ, RZ, R0 ;  /* 0x000000ffff1c7224 */ /* 0x000fe400078e0000 */
[----:B------:R-:W-:-:S05]  /*2ac0*/  LOP3.LUT R20, R21, 0x1, RZ, 0xc0, !PT ;  /* 0x0000000115147812 */ /* 0x000fca00078ec0ff */
[----:B------:R-:W-:Y:S02]  /*2ad0*/  IMAD R20, R20, R23, 0x2880 ;  /* 0x0000288014147424 */ /* 0x000fe400078e0217 */
[----:B------:R-:W-:Y:S05]  /*2ae0*/  @!P0 BRA `(.L_x_41) ;  /* 0x000003c000008947 */ /* 0x000fea0003800000 */
[----:B------:R-:W-:Y:S01]  /*2af0*/  IMAD R23, R21, 0x20, R110 ;  /* 0x0000002015177824 */ /* 0x000fe200078e026e */
[----:B------:R-:W-:Y:S01]  /*2b00*/  ISETP.GE.AND P0, PT, R114, c[0x0][0x17c], PT ;  /* 0x00005f0072007a0c */ /* 0x000fe20003f06270 */
[----:B------:R-:W-:Y:S01]  /*2b10*/  BSSY B2, `(.L_x_42) ;  /* 0x0000010000027945 */ /* 0x000fe20003800000 */
[----:B------:R-:W-:Y:S02]  /*2b20*/  ISETP.NE.AND P1, PT, R117, 0x1, PT ;  /* 0x000000017500780c */ /* 0x000fe40003f25270 */
[----:B------:R-:W-:-:S13]  /*2b30*/  ISETP.GE.OR P0, PT, R23, c[0x0][0x180], P0 ;  /* 0x0000600017007a0c */ /* 0x000fda0000706670 */
[----:B------:R-:W-:Y:S05]  /*2b40*/  @P0 BRA `(.L_x_43) ;  /* 0x000000c000000947 */ /* 0x000fea0003800000 */
[----:B------:R-:W-:Y:S02]  /*2b50*/  IMAD R23, R23, c[0x0][0x17c], RZ ;  /* 0x00005f0017177a24 */ /* 0x000fe400078e02ff */
[----:B------:R-:W-:-:S03]  /*2b60*/  IMAD R25, R110, 0x88, R115 ;  /* 0x000000886e197824 */ /* 0x000fc600078e0273 */
[----:B------:R-:W-:Y:S01]  /*2b70*/  SHF.R.S32.HI R27, RZ, 0x1f, R23 ;  /* 0x0000001fff1b7819 */ /* 0x000fe20000011417 */
[----:B------:R-:W-:Y:S01]  /*2b80*/  IMAD R25, R25, 0x2, R20 ;  /* 0x0000000219197824 */ /* 0x000fe200078e0214 */
[----:B------:R-:W-:-:S04]  /*2b90*/  IADD3 R23, P0, R114, R23, RZ ;  /* 0x0000001772177210 */ /* 0x000fc80007f1e0ff */
[----:B------:R-:W-:Y:S02]  /*2ba0*/  LEA.HI.X.SX32 R24, R114, R27, 0x1, P0 ;  /* 0x0000001b72187211 */ /* 0x000fe400000f0eff */
[----:B------:R-:W-:-:S04]  /*2bb0*/  LEA R22, P0, R23, c[0x0][0x168], 0x1 ;  /* 0x00005a0017167a11 */ /* 0x000fc800078008ff */
[----:B------:R-:W-:-:S05]  /*2bc0*/  LEA.HI.X R23, R23, c[0x0][0x16c], R24, 0x1, P0 ;  /* 0x00005b0017177a11 */ /* 0x000fca00000f0c18 */
[----:B------:R-:W-:Y:S01]  /*2bd0*/  @!PT LDS RZ, [RZ] ;  /* 0x00000000fffff984 */ /* 0x000fe20000000800 */
[----:B------:R-:W-:Y:S01]  /*2be0*/  @!PT LDS RZ, [RZ] ;  /* 0x00000000fffff984 */ /* 0x000fe20000000800 */
[----:B------:R-:W-:Y:S01]  /*2bf0*/  @!PT LDS RZ, [RZ] ;  /* 0x00000000fffff984 */ /* 0x000fe20000000800 */
[----:B------:R1:W-:Y:S04]  /*2c00*/  LDGSTS.E.128 [R25], [R22.64] ;  /* 0x0000000016197fae */ /* 0x0003e8000b921c44 */
.L_x_43:
[----:B------:R-:W-:Y:S05]  /*2c10*/  BSYNC B2 ;  /* 0x0000000000027941 */ /* 0x000fea0003800000 */
.L_x_42:
[----:B------:R-:W-:Y:S01]  /*2c20*/  IADD3 R28, R0, 0x20, RZ ;  /* 0x00000020001c7810 */ /* 0x000fe20007ffe0ff */
[----:B------:R-:W-:Y:S05]  /*2c30*/  @!P1 BRA `(.L_x_41) ;  /* 0x0000027000009947 */ /* 0x000fea0003800000 */
[----:B-1----:R-:W-:Y:S01]  /*2c40*/  IMAD R23, R21, 0x20, R108 ;  /* 0x0000002015177824 */ /* 0x002fe200078e026c */
        /* <DEDUP_REMOVED lines=17> */
.L_x_45:
[----:B------:R-:W-:Y:S05]  /*2d60*/  BSYNC B2 ;  /* 0x0000000000027941 */ /* 0x000fea0003800000 */
.L_x_44:
[----:B------:R-:W-:Y:S01]  /*2d70*/  IMAD.MOV.U32 R28, RZ, RZ, R104 ;  /* 0x000000ffff1c7224 */ /* 0x000fe200078e0068 */
[----:B------:R-:W-:Y:S05]  /*2d80*/  @!P1 BRA `(.L_x_41) ;  /* 0x0000012000009947 */ /* 0x000fea0003800000 */
[----:B-1----:R-:W-:Y:S01]  /*2d90*/  IMAD R22, R21, 0x20, R10 ;  /* 0x0000002015167824 */ /* 0x002fe200078e020a */
[----:B------:R-:W-:Y:S01]  /*2da0*/  ISETP.GE.AND P0, PT, R11, c[0x0][0x17c], PT ;  /* 0x00005f000b007a0c */ /* 0x000fe20003f06270 */
[----:B------:R-:W-:-:S03]  /*2db0*/  IMAD.MOV.U32 R28, RZ, RZ, R4 ;  /* 0x000000ffff1c7224 */ /* 0x000fc600078e0004 */
[----:B------:R-:W-:-:S13]  /*2dc0*/  ISETP.GE.OR P0, PT, R22, c[0x0][0x180], P0 ;  /* 0x0000600016007a0c */ /* 0x000fda0000706670 */
[----:B------:R-:W-:Y:S05]  /*2dd0*/  @P0 BRA `(.L_x_41) ;  /* 0x000000d000000947 */ /* 0x000fea0003800000 */
[----:B------:R-:W-:Y:S02]  /*2de0*/  IMAD R22, R22, c[0x0][0x17c], RZ ;  /* 0x00005f0016167a24 */ /* 0x000fe400078e02ff */
[----:B------:R-:W-:Y:S02]  /*2df0*/  IMAD R25, R10, 0x88, R3 ;  /* 0x000000880a197824 */ /* 0x000fe400078e0203 */
[----:B------:R-:W-:Y:S01]  /*2e00*/  IMAD.MOV.U32 R28, RZ, RZ, R4 ;  /* 0x000000ffff1c7224 */ /* 0x000fe200078e0004 */
        /* <DEDUP_REMOVED lines=10> */
.L_x_41:
[----:B------:R-:W-:Y:S05]  /*2eb0*/  BSYNC B1 ;  /* 0x0000000000017941 */ /* 0x000fea0003800000 */
.L_x_40:
[----:B------:R-:W-:-:S13]  /*2ec0*/  ISETP.GE.U32.AND P0, PT, R6, 0x60, PT ;  /* 0x000000600600780c */ /* 0x000fda0003f06070 */
[----:B------:R-:W-:Y:S05]  /*2ed0*/  @!P0 BRA `(.L_x_39) ;  /* 0x0000060000008947 */ /* 0x000fea0003800000 */
.L_x_48:
        /* <DEDUP_REMOVED lines=9> */
[----:B------:R-:W-:-:S02]  /*2f70*/  LEA.HI R23, R23, R22, RZ, 0x7 ;  /* 0x0000001617177211 */ /* 0x000fc400078f38ff */
[----:B------:R-:W-:Y:S02]  /*2f80*/  SHF.R.S32.HI R31, RZ, 0x1f, R30 ;  /* 0x0000001fff1f7819 */ /* 0x000fe4000001141e */
[----:B------:R-:W-:Y:S02]  /*2f90*/  SHF.R.S32.HI R27, RZ, 0x1f, R24 ;  /* 0x0000001fff1b7819 */ /* 0x000fe40000011418 */
[----:B------:R-:W-:Y:S02]  /*2fa0*/  LOP3.LUT R23, R23, 0xffffff80, RZ, 0xc0, !PT ;  /* 0xffffff8017177812 */ /* 0x000fe400078ec0ff */
[----:B------:R-:W-:Y:S02]  /*2fb0*/  LEA.HI R27, R27, R24, RZ, 0x7 ;  /* 0x000000181b1b7211 */ /* 0x000fe400078f38ff */
[----:B------:R-:W-:Y:S01]  /*2fc0*/  LEA.HI R31, R31, R30, RZ, 0x7 ;  /* 0x0000001e1f1f7211 */ /* 0x000fe200078f38ff */
[----:B------:R-:W-:Y:S01]  /*2fd0*/  IMAD.IADD R32, R22, 0x1, -R23 ;  /* 0x0000000116207824 */ /* 0x000fe200078e0a17 */
[----:B------:R-:W-:-:S02]  /*2fe0*/  SHF.R.S32.HI R23, RZ, 0x1f, R28 ;  /* 0x0000001fff177819 */ /* 0x000fc4000001141c */
[----:B------:R-:W-:Y:S01]  /*2ff0*/  SHF.R.S32.HI R29, RZ, 0x1f, R26 ;  /* 0x0000001fff1d7819 */ /* 0x000fe2000001141a */
[----:B------:R-:W-:Y:S01]  /*3000*/  IMAD.IADD R35, R125, 0x1, R32 ;  /* 0x000000017d237824 */ /* 0x000fe200078e0220 */
[----:B------:R-:W-:Y:S02]  /*3010*/  LOP3.LUT R27, R27, 0xffffff80, RZ, 0xc0, !PT ;  /* 0xffffff801b1b7812 */ /* 0x000fe400078ec0ff */
[----:B------:R-:W-:Y:S02]  /*3020*/  LOP3.LUT R31, R31, 0xffffff80, RZ, 0xc0, !PT ;  /* 0xffffff801f1f7812 */ /* 0x000fe400078ec0ff */
[----:B------:R-:W-:Y:S01]  /*3030*/  LEA.HI R23, R23, R28, RZ, 0x4 ;  /* 0x0000001c17177211 */ /* 0x000fe200078f20ff */
[----:B------:R-:W-:Y:S01]  /*3040*/  IMAD.IADD R33, R24, 0x1, -R27 ;  /* 0x0000000118217824 */ /* 0x000fe200078e0a1b */
[----:B------:R-:W-:Y:S01]  /*3050*/  LEA.HI R29, R29, R26, RZ, 0x4 ;  /* 0x0000001a1d1d7211 */ /* 0x000fe200078f20ff */
[----:B------:R-:W-:Y:S01]  /*3060*/  IMAD.IADD R37, R30, 0x1, -R31 ;  /* 0x000000011e257824 */ /* 0x000fe200078e0a1f */
[----:B------:R-:W-:Y:S01]  /*3070*/  SHF.R.S32.HI R27, RZ, 0x4, R23 ;  /* 0x00000004ff1b7819 */ /* 0x000fe20000011417 */
[C---:B------:R-:W-:Y:S01]  /*3080*/  IMAD.IADD R38, R125.reuse, 0x1, R33 ;  /* 0x000000017d267824 */ /* 0x040fe200078e0221 */
[----:B------:R-:W-:Y:S01]  /*3090*/  SHF.R.S32.HI R34, RZ, 0x4, R25 ;  /* 0x00000004ff227819 */ /* 0x000fe20000011419 */
[----:B------:R-:W-:Y:S01]  /*30a0*/  IMAD.IADD R41, R125, 0x1, R37 ;  /* 0x000000017d297824 */ /* 0x000fe200078e0225 */
[----:B------:R-:W-:Y:S01]  /*30b0*/  SHF.R.S32.HI R40, RZ, 0x4, R29 ;  /* 0x00000004ff287819 */ /* 0x000fe2000001141d */
[C---:B------:R-:W-:Y:S01]  /*30c0*/  IMAD R29, R21.reuse, 0x20, R27 ;  /* 0x00000020151d7824 */ /* 0x040fe200078e021b */
[----:B------:R-:W-:Y:S01]  /*30d0*/  IADD3 R22, R28, 0x60, RZ ;  /* 0x000000601c167810 */ /* 0x000fe20007ffe0ff */
[----:B------:R-:W-:Y:S01]  /*30e0*/  IMAD R36, R21, 0x20, R34 ;  /* 0x0000002015247824 */ /* 0x000fe200078e0222 */
[----:B------:R-:W-:Y:S01]  /*30f0*/  ISETP.GE.AND P1, PT, R35, c[0x0][0x17c], PT ;  /* 0x00005f0023007a0c */ /* 0x000fe20003f26270 */
[----:B------:R-:W-:Y:S01]  /*3100*/  IMAD R39, R21, 0x20, R40 ;  /* 0x0000002015277824 */ /* 0x000fe200078e0228 */
[----:B------:R-:W-:Y:S01]  /*3110*/  ISETP.GE.AND P0, PT, R38, c[0x0][0x17c], PT ;  /* 0x00005f0026007a0c */ /* 0x000fe20003f06270 */
[----:B------:R-:W-:Y:S01]  /*3120*/  IMAD.SHL.U32 R26, R22, 0x8, RZ ;  /* 0x00000008161a7824 */ /* 0x000fe200078e00ff */
[----:B------:R-:W-:-:S02]  /*3130*/  ISETP.GE.AND P2, PT, R41, c[0x0][0x17c], PT ;  /* 0x00005f0029007a0c */ /* 0x000fc40003f46270 */
[----:B------:R-:W-:Y:S02]  /*3140*/  ISETP.GE.OR P1, PT, R29, c[0x0][0x180], P1 ;  /* 0x000060001d007a0c */ /* 0x000fe40000f26670 */
[----:B------:R-:W-:Y:S02]  /*3150*/  ISETP.GE.OR P0, PT, R36, c[0x0][0x180], P0 ;  /* 0x0000600024007a0c */ /* 0x000fe40000706670 */
[----:B------:R-:W-:Y:S02]  /*3160*/  ISETP.GE.OR P2, PT, R39, c[0x0][0x180], P2 ;  /* 0x0000600027007a0c */ /* 0x000fe40001746670 */
[----:B------:R-:W-:-:S04]  /*3170*/  SHF.R.S32.HI R23, RZ, 0x1f, R26 ;  /* 0x0000001fff177819 */ /* 0x000fc8000001141a */
[----:B------:R-:W-:Y:S02]  /*3180*/  LEA.HI R24, R23, R26, RZ, 0x7 ;  /* 0x0000001a17187211 */ /* 0x000fe400078f38ff */
[----:B------:R-:W-:Y:S02]  /*3190*/  SHF.R.S32.HI R23, RZ, 0x1f, R22 ;  /* 0x0000001fff177819 */ /* 0x000fe40000011416 */
[----:B------:R-:W-:Y:S01]  /*31a0*/  LOP3.LUT R25, R24, 0xffffff80, RZ, 0xc0, !PT ;  /* 0xffffff8018197812 */ /* 0x000fe200078ec0ff */
[----:B------:R-:W-:Y:S01]  /*31b0*/  @!P0 IMAD R31, R34, 0x88, R33 ;  /* 0x00000088221f8824 */ /* 0x000fe200078e0221 */
[----:B------:R-:W-:Y:S01]  /*31c0*/  LEA.HI R30, R23, R22, RZ, 0x4 ;  /* 0x00000016171e7211 */ /* 0x000fe200078f20ff */
[----:B------:R-:W-:Y:S01]  /*31d0*/  @!P1 IMAD R22, R29, c[0x0][0x17c], RZ ;  /* 0x00005f001d169a24 */ /* 0x000fe200078e02ff */
[----:B------:R-:W-:Y:S01]  /*31e0*/  @!P2 SHF.R.S32.HI R29, RZ, 0x1f, R41 ;  /* 0x0000001fff1da819 */ /* 0x000fe20000011429 */
[----:B------:R-:W-:Y:S01]  /*31f0*/  @!P0 IMAD R23, R36, c[0x0][0x17c], RZ ;  /* 0x00005f0024178a24 */ /* 0x000fe200078e02ff */
[----:B------:R-:W-:Y:S01]  /*3200*/  SHF.R.S32.HI R30, RZ, 0x4, R30 ;  /* 0x00000004ff1e7819 */ /* 0x000fe2000001141e */
[----:B------:R-:W-:Y:S01]  /*3210*/  @!P2 IMAD R24, R39, c[0x0][0x17c], RZ ;  /* 0x00005f002718aa24 */ /* 0x000fe200078e02ff */
[----:B------:R-:W-:Y:S01]  /*3220*/  @!P1 IADD3 R36, P3, R35, R22, RZ ;  /* 0x0000001623249210 */ /* 0x000fe20007f7e0ff */
[----:B------:R-:W-:Y:S01]  /*3230*/  IMAD.IADD R42, R26, 0x1, -R25 ;  /* 0x000000011a2a7824 */ /* 0x000fe200078e0a19 */
[----:B------:R-:W-:Y:S01]  /*3240*/  @!P0 SHF.R.S32.HI R26, RZ, 0x1f, R38 ;  /* 0x0000001fff1a8819 */ /* 0x000fe20000011426 */
[----:B------:R-:W-:Y:S01]  /*3250*/  @!P1 IMAD R25, R27, 0x88, R32 ;  /* 0x000000881b199824 */ /* 0x000fe200078e0220 */
[----:B------:R-:W-:Y:S01]  /*3260*/  @!P1 SHF.R.S32.HI R27, RZ, 0x1f, R35 ;  /* 0x0000001fff1b9819 */ /* 0x000fe20000011423 */
[----:B------:R-:W-:Y:S01]  /*3270*/  @!P2 IMAD R33, R40, 0x88, R37 ;  /* 0x000000882821a824 */ /* 0x000fe200078e0225 */
[----:B------:R-:W-:Y:S01]  /*3280*/  @!P0 IADD3 R34, P4, R38, R23, RZ ;  /* 0x0000001726228210 */ /* 0x000fe20007f9e0ff */
[--C-:B------:R-:W-:Y:S01]  /*3290*/  @!P0 IMAD R31, R31, 0x2, R20.reuse ;  /* 0x000000021f1f8824 */ /* 0x100fe200078e0214 */
[----:B------:R-:W-:Y:S01]  /*32a0*/  @!P2 IADD3 R32, P5, R41, R24, RZ ;  /* 0x000000182920a210 */ /* 0x000fe20007fbe0ff */
[----:B------:R-:W-:Y:S01]  /*32b0*/  @!P2 IMAD R33, R33, 0x2, R20 ;  /* 0x000000022121a824 */ /* 0x000fe200078e0214 */
[----:B------:R-:W-:-:S02]  /*32c0*/  @!P1 LEA.HI.X.SX32 R37, R22, R27, 0x1, P3 ;  /* 0x0000001b16259211 */ /* 0x000fc400018f0eff */
[----:B------:R-:W-:Y:S02]  /*32d0*/  @!P0 LEA.HI.X.SX32 R35, R23, R26, 0x1, P4 ;  /* 0x0000001a17238211 */ /* 0x000fe400020f0eff */
[----:B------:R-:W-:Y:S02]  /*32e0*/  @!P1 LEA R22, P3, R36, c[0x0][0x168], 0x1 ;  /* 0x00005a0024169a11 */ /* 0x000fe400078608ff */
[----:B------:R-:W-:Y:S01]  /*32f0*/  @!P2 LEA.HI.X.SX32 R27, R24, R29, 0x1, P5 ;  /* 0x0000001d181ba211 */ /* 0x000fe200028f0eff */
[----:B------:R-:W-:Y:S01]  /*3300*/  @!P1 IMAD R29, R25, 0x2, R20 ;  /* 0x00000002191d9824 */ /* 0x000fe200078e0214 */
[----:B------:R-:W-:Y:S02]  /*3310*/  @!P0 LEA R24, P4, R34, c[0x0][0x168], 0x1 ;  /* 0x00005a0022188a11 */ /* 0x000fe400078808ff */
[----:B------:R-:W-:Y:S02]  /*3320*/  @!P2 LEA R26, P5, R32, c[0x0][0x168], 0x1 ;  /* 0x00005a00201aaa11 */ /* 0x000fe400078a08ff */
[----:B------:R-:W-:-:S02]  /*3330*/  @!P1 LEA.HI.X R23, R36, c[0x0][0x16c], R37, 0x1, P3 ;  /* 0x00005b0024179a11 */ /* 0x000fc400018f0c25 */
[----:B------:R-:W-:Y:S01]  /*3340*/  @!P0 LEA.HI.X R25, R34, c[0x0][0x16c], R35, 0x1, P4 ;  /* 0x00005b0022198a11 */ /* 0x000fe200020f0c23 */
[----:B------:R-:W-:Y:S01]  /*3350*/  IMAD.IADD R35, R125, 0x1, R42 ;  /* 0x000000017d237824 */ /* 0x000fe200078e022a */
[----:B------:R-:W-:Y:S01]  /*3360*/  @!P2 LEA.HI.X R27, R32, c[0x0][0x16c], R27, 0x1, P5 ;  /* 0x00005b00201baa11 */ /* 0x000fe200028f0c1b */
[----:B------:R-:W-:Y:S01]  /*3370*/  @!PT LDS RZ, [RZ] ;  /* 0x00000000fffff984 */ /* 0x000fe20000000800 */
[----:B------:R-:W-:Y:S01]  /*3380*/  @!PT LDS RZ, [RZ] ;  /* 0x00000000fffff984 */ /* 0x000fe20000000800 */
[----:B------:R-:W-:Y:S01]  /*3390*/  @!PT LDS RZ, [RZ] ;  /* 0x00000000fffff984 */ /* 0x000fe20000000800 */
[----:B------:R1:W-:Y:S01]  /*33a0*/  @!P1 LDGSTS.E.128 [R29], [R22.64] ;  /* 0x00000000161d9fae */ /* 0x0003e2000b921c44 */
[----:B------:R-:W-:Y:S02]  /*33b0*/  IMAD R32, R21, 0x20, R30 ;  /* 0x0000002015207824 */ /* 0x000fe400078e021e */
[----:B------:R-:W-:Y:S01]  /*33c0*/  ISETP.GE.AND P1, PT, R35, c[0x0][0x17c], PT ;  /* 0x00005f0023007a0c */ /* 0x000fe20003f26270 */
[----:B------:R1:W-:Y:S01]  /*33d0*/  @!P0 LDGSTS.E.128 [R31], [R24.64] ;  /* 0x00000000181f8fae */ /* 0x0003e2000b921c44 */
[----:B------:R-:W-:Y:S02]  /*33e0*/  ISETP.GE.AND P0, PT, R28, 0x180, PT ;  /* 0x000001801c00780c */ /* 0x000fe40003f06270 */
[----:B------:R-:W-:Y:S01]  /*33f0*/  ISETP.GE.OR P1, PT, R32, c[0x0][0x180], P1 ;  /* 0x0000600020007a0c */ /* 0x000fe20000f26670 */
[----:B------:R1:W-:Y:S01]  /*3400*/  @!P2 LDGSTS.E.128 [R33], [R26.64] ;  /* 0x000000001a21afae */ /* 0x0003e2000b921c44 */
[----:B------:R-:W-:-:S11]  /*3410*/  IADD3 R28, R28, 0x80, RZ ;  /* 0x000000801c1c7810 */ /* 0x000fd60007ffe0ff */
        /* <DEDUP_REMOVED lines=10> */
.L_x_47:
[----:B-1----:R-:W-:Y:S05]  /*34c0*/  BSYNC B1 ;  /* 0x0000000000017941 */ /* 0x002fea0003800000 */
.L_x_46:
[----:B------:R-:W-:Y:S05]  /*34d0*/  @!P0 BRA `(.L_x_48) ;  /* 0xfffffa0000008947 */ /* 0x000fea000383ffff */
.L_x_39:
[----:B------:R-:W-:Y:S05]  /*34e0*/  BSYNC B0 ;  /* 0x0000000000007941 */ /* 0x000fea0003800000 */
.L_x_38:
[----:B------:R-:W0:Y:S01]  /*34f0*/  LDGDEPBAR ;  /* 0x00000000000079af */ /* 0x000e220000000000 */
[----:B------:R-:W-:-:S05]  /*3500*/  DEPBAR.LE SB0, 0x0 ;  /* 0x000080000000791a */ /* 0x000fca0000000000 */
.L_x_25:
[----:B------:R-:W-:Y:S02]  /*3510*/  WARPSYNC 0xffffffff ;  /* 0xffffffff00007948 */ /* 0x000fe40003800000 */
[----:B------:R-:W-:Y:S01]  /*3520*/  IADD3 R5, R5, 0x1, RZ ;  /* 0x0000000105057810 */ /* 0x000fe20007ffe0ff */
[----:B------:R-:W-:Y:S03]  /*3530*/  BAR.SYNC.DEFER_BLOCKING 0x0 ;  /* 0x0000000000007b1d */ /* 0x000fe60000010000 */
[----:B------:R-:W-:-:S13]  /*3540*/  ISETP.GE.AND P0, PT, R5, R8, PT ;  /* 0x000000080500720c */ /* 0x000fda0003f06270 */
[----:B------:R-:W-:Y:S01]  /*3550*/  @P0 CALL.REL.NOINC `(.L_x_23) ;  /* 0x0000001000000944 */ /* 0x000fe20003c00000 */
[----:B------:R-:W-:Y:S05]  /*3560*/  BRA `(.L_x_49) ;  /* 0xffffe38000007947 */ /* 0x000fea000383ffff */
.L_x_23:
[----:B------:R-:W-:-:S13]  /*3570*/  ISETP.GE.AND P0, PT, R0, 0x20, PT ;  /* 0x000000200000780c */ /* 0x000fda0003f06270 */
[----:B------:R-:W-:Y:S05]  /*3580*/  @!P0 EXIT ;  /* 0x000000000000894d */ /* 0x000fea0003800000 */
[----:B------:R-:W-:Y:S01]  /*3590*/  IMAD R2, R123, 0x15, R124 ;  /* 0x000000157b027824 */ /* 0x000fe200078e027c */
[C---:B------:R-:W-:Y:S02]  /*35a0*/  IADD3 R11, R125.reuse, 0x10, RZ ;  /* 0x000000107d0b7810 */ /* 0x040fe40007ffe0ff */
[----:B-1----:R-:W-:Y:S02]  /*35b0*/  IADD3 R21, R125, 0x20, RZ ;  /* 0x000000207d157810 */ /* 0x002fe40007ffe0ff */
[C---:B------:R-:W-:Y:S01]  /*35c0*/  ISETP.GE.AND P0, PT, R2.reuse, c[0x0][0x178], PT ;  /* 0x00005e0002007a0c */ /* 0x040fe20003f06270 */
[----:B------:R-:W-:-:S03]  /*35d0*/  IMAD R2, R2, c[0x0][0x17c], RZ ;  /* 0x00005f0002027a24 */ /* 0x000fc600078e02ff */
[----:B------:R-:W-:Y:S02]  /*35e0*/  ISETP.GE.OR P1, PT, R125, c[0x0][0x17c], P0 ;  /* 0x00005f007d007a0c */ /* 0x000fe40000726670 */
[----:B------:R-:W-:-:S11]  /*35f0*/  SHF.R.S32.HI R0, RZ, 0x1f, R2 ;  /* 0x0000001fff007819 */ /* 0x000fd60000011402 */
[----:B------:R-:W-:Y:S05]  /*3600*/  @P1 BRA `(.L_x_50) ;  /* 0x0000013000001947 */ /* 0x000fea0003800000 */
[----:B------:R-:W1:Y:S01]  /*3610*/  S2R R4, SR_LANEID ;  /* 0x0000000000047919 */ /* 0x000e620000000000 */
[----:B------:R-:W-:Y:S01]  /*3620*/  IMAD.MOV.U32 R9, RZ, RZ, c[0x0][0x17c] ;  /* 0x00005f00ff097624 */ /* 0x000fe200078e00ff */
[C---:B------:R-:W-:Y:S01]  /*3630*/  IADD3 R6, P1, R125.reuse, R2, RZ ;  /* 0x000000027d067210 */ /* 0x040fe20007f3e0ff */
[----:B------:R-:W-:Y:S01]  /*3640*/  IMAD.MOV.U32 R5, RZ, RZ, RZ ;  /* 0x000000ffff057224 */ /* 0x000fe200078e00ff */
[----:B------:R-:W-:Y:S02]  /*3650*/  WARPSYNC 0xffffffff ;  /* 0xffffffff00007948 */ /* 0x000fe40003800000 */
[----:B------:R-:W-:Y:S02]  /*3660*/  SHF.R.U32.HI R9, RZ, 0x1, R9 ;  /* 0x00000001ff097819 */ /* 0x000fe40000011609 */
[----:B------:R-:W-:Y:S02]  /*3670*/  LEA.HI.X.SX32 R23, R125, R0, 0x1, P1 ;  /* 0x000000007d177211 */ /* 0x000fe400008f0eff */
[----:B------:R-:W-:-:S02]  /*3680*/  LEA R7, P1, R6, c[0x0][0x170], 0x1 ;  /* 0x00005c0006077a11 */ /* 0x000fc400078208ff */
[----:B-1----:R-:W-:Y:S02]  /*3690*/  SHF.R.U32.HI R3, RZ, 0x2, R4 ;  /* 0x00000002ff037819 */ /* 0x002fe40000011604 */
[----:B------:R-:W-:-:S05]  /*36a0*/  LOP3.LUT R4, R4, 0x3, RZ, 0xc0, !PT ;  /* 0x0000000304047812 */ /* 0x000fca00078ec0ff */
[----:B------:R-:W-:Y:S01]  /*36b0*/  IMAD.WIDE.U32 R4, R3, R9, R4 ;  /* 0x0000000903047225 */ /* 0x000fe200078e0004 */
[----:B------:R-:W-:-:S04]  /*36c0*/  LEA.HI.X R3, R6, c[0x0][0x174], R23, 0x1, P1 ;  /* 0x00005d0006037a11 */ /* 0x000fc800008f0c17 */
[----:B------:R-:W-:-:S04]  /*36d0*/  LEA R6, P1, R4, R7, 0x2 ;  /* 0x0000000704067211 */ /* 0x000fc800078210ff */
[----:B------:R-:W-:-:S05]  /*36e0*/  LEA.HI.X R7, R4, R3, R5, 0x2, P1 ;  /* 0x0000000304077211 */ /* 0x000fca00008f1405 */
[----:B------:R-:W-:Y:S01]  /*36f0*/  IMAD.WIDE.U32 R4, R9, 0x20, R6 ;  /* 0x0000002009047825 */ /* 0x000fe200078e0006 */
[----:B------:R1:W-:Y:S04]  /*3700*/  STG.E [R6.64], R14 ;  /* 0x0000000e06007986 */ /* 0x0003e8000c101904 */
[----:B------:R1:W-:Y:S04]  /*3710*/  STG.E [R4.64], R15 ;  /* 0x0000000f04007986 */ /* 0x0003e8000c101904 */
[----:B------:R1:W-:Y:S04]  /*3720*/  STG.E [R6.64+0x10], R90 ;  /* 0x0000105a06007986 */ /* 0x0003e8000c101904 */
[----:B------:R1:W-:Y:S02]  /*3730*/  STG.E [R4.64+0x10], R91 ;  /* 0x0000105b04007986 */ /* 0x0003e4000c101904 */
.L_x_50:
[----:B------:R-:W-:Y:S02]  /*3740*/  ISETP.GE.OR P6, PT, R11, c[0x0][0x17c], P0 ;  /* 0x00005f000b007a0c */ /* 0x000fe400007c6670 */
[----:B------:R-:W-:-:S02]  /*3750*/  IADD3 R3, R125, 0x30, RZ ;  /* 0x000000307d037810 */ /* 0x000fc40007ffe0ff */
[C---:B------:R-:W-:Y:S02]  /*3760*/  IADD3 R9, R125.reuse, 0x40, RZ ;  /* 0x000000407d097810 */ /* 0x040fe40007ffe0ff */
[C---:B-1----:R-:W-:Y:S02]  /*3770*/  IADD3 R15, R125.reuse, 0x50, RZ ;  /* 0x000000507d0f7810 */ /* 0x042fe40007ffe0ff */
[C---:B------:R-:W-:Y:S02]  /*3780*/  IADD3 R23, R125.reuse, 0x60, RZ ;  /* 0x000000607d177810 */ /* 0x040fe40007ffe0ff */
[----:B------:R-:W-:Y:S02]  /*3790*/  IADD3 R125, R125, 0x70, RZ ;  /* 0x000000707d7d7810 */ /* 0x000fe40007ffe0ff */
[----:B------:R-:W-:Y:S02]  /*37a0*/  ISETP.GE.OR P5, PT, R21, c[0x0][0x17c], P0 ;  /* 0x00005f0015007a0c */ /* 0x000fe400007a6670 */
[----:B------:R-:W-:-:S02]  /*37b0*/  ISETP.GE.OR P4, PT, R3, c[0x0][0x17c], P0 ;  /* 0x00005f0003007a0c */ /* 0x000fc40000786670 */
[----:B------:R-:W-:Y:S02]  /*37c0*/  ISETP.GE.OR P3, PT, R9, c[0x0][0x17c], P0 ;  /* 0x00005f0009007a0c */ /* 0x000fe40000766670 */
[----:B------:R-:W-:Y:S02]  /*37d0*/  ISETP.GE.OR P2, PT, R15, c[0x0][0x17c], P0 ;  /* 0x00005f000f007a0c */ /* 0x000fe40000746670 */
[----:B------:R-:W-:Y:S02]  /*37e0*/  ISETP.GE.OR P1, PT, R23, c[0x0][0x17c], P0 ;  /* 0x00005f0017007a0c */ /* 0x000fe40000726670 */
[----:B------:R-:W-:Y:S01]  /*37f0*/  ISETP.GE.OR P0, PT, R125, c[0x0][0x17c], P0 ;  /* 0x00005f007d007a0c */ /* 0x000fe20000706670 */
[----:B------:R-:W-:Y:S07]  /*3800*/  @P6 BRA `(.L_x_51) ;  /* 0x0000013000006947 */ /* 0x000fee0003800000 */
[----:B------:R-:W1:Y:S01]  /*3810*/  S2R R4, SR_LANEID ;  /* 0x0000000000047919 */ /* 0x000e620000000000 */
[----:B------:R-:W-:Y:S01]  /*3820*/  IMAD.MOV.U32 R5, RZ, RZ, c[0x0][0x17c] ;  /* 0x00005f00ff057624 */ /* 0x000fe200078e00ff */
[----:B------:R-:W-:Y:S01]  /*3830*/  IADD3 R8, P6, R2, R11, RZ ;  /* 0x0000000b02087210 */ /* 0x000fe20007fde0ff */
[----:B------:R-:W-:Y:S03]  /*3840*/  WARPSYNC 0xffffffff ;  /* 0xffffffff00007948 */ /* 0x000fe60003800000 */
[----:B------:R-:W-:Y:S01]  /*3850*/  SHF.R.U32.HI R27, RZ, 0x1, R5 ;  /* 0x00000001ff1b7819 */ /* 0x000fe20000011605 */
[----:B------:R-:W-:Y:S01]  /*3860*/  IMAD.MOV.U32 R5, RZ, RZ, RZ ;  /* 0x000000ffff057224 */ /* 0x000fe200078e00ff */
[----:B------:R-:W-:-:S02]  /*3870*/  LEA.HI.X.SX32 R25, R11, R0, 0x1, P6 ;  /* 0x000000000b197211 */ /* 0x000fc400030f0eff */
[----:B------:R-:W-:Y:S02]  /*3880*/  LEA R11, P6, R8, c[0x0][0x170], 0x1 ;  /* 0x00005c00080b7a11 */ /* 0x000fe400078c08ff */
        /* <DEDUP_REMOVED lines=11> */
.L_x_51:
[----:B------:R-:W-:Y:S05]  /*3940*/  @P5 BRA `(.L_x_52) ;  /* 0x0000013000005947 */ /* 0x000fea0003800000 */
[----:B-1----:R-:W1:Y:S01]  /*3950*/  S2R R4, SR_LANEID ;  /* 0x0000000000047919 */ /* 0x002e620000000000 */
        /* <DEDUP_REMOVED lines=18> */
.L_x_52:
        /* <DEDUP_REMOVED lines=20> */
.L_x_53:
[----:B------:R-:W-:Y:S05]  /*3bc0*/  @P3 BRA `(.L_x_54) ;  /* 0x0000013000003947 */ /* 0x000fea0003800000 */
[----:B-1----:R-:W1:Y:S01]  /*3bd0*/  S2R R4, SR_LANEID ;  /* 0x0000000000047919 */ /* 0x002e620000000000 */
[----:B------:R-:W-:Y:S01]  /*3be0*/  IMAD.MOV.U32 R3, RZ, RZ, c[0x0][0x17c] ;  /* 0x00005f00ff037624 */ /* 0x000fe200078e00ff */
[----:B------:R-:W-:Y:S01]  /*3bf0*/  IADD3 R8, P3, R2, R9, RZ ;  /* 0x0000000902087210 */ /* 0x000fe20007f7e0ff */
[----:B------:R-:W-:Y:S01]  /*3c00*/  IMAD.MOV.U32 R5, RZ, RZ, RZ ;  /* 0x000000ffff057224 */ /* 0x000fe200078e00ff */
[----:B------:R-:W-:Y:S02]  /*3c10*/  WARPSYNC 0xffffffff ;  /* 0xffffffff00007948 */ /* 0x000fe40003800000 */
[----:B------:R-:W-:-:S02]  /*3c20*/  SHF.R.U32.HI R11, RZ, 0x1, R3 ;  /* 0x00000001ff0b7819 */ /* 0x000fc40000011603 */
[----:B------:R-:W-:Y:S02]  /*3c30*/  LEA.HI.X.SX32 R9, R9, R0, 0x1, P3 ;  /* 0x0000000009097211 */ /* 0x000fe400018f0eff */
        /* <DEDUP_REMOVED lines=12> */
.L_x_54:
        /* <DEDUP_REMOVED lines=20> */
.L_x_55:
        /* <DEDUP_REMOVED lines=20> */
.L_x_56:
[----:B------:R-:W-:Y:S05]  /*3f80*/  @P0 EXIT ;  /* 0x000000000000094d */ /* 0x000fea0003800000 */
[----:B------:R-:W2:Y:S01]  /*3f90*/  S2R R3, SR_LANEID ;  /* 0x0000000000037919 */ /* 0x000ea20000000000 */
[----:B-1----:R-:W-:Y:S01]  /*3fa0*/  IMAD.MOV.U32 R4, RZ, RZ, c[0x0][0x17c] ;  /* 0x00005f00ff047624 */ /* 0x002fe200078e00ff */
[----:B------:R-:W-:Y:S01]  /*3fb0*/  IADD3 R6, P0, R2, R125, RZ ;  /* 0x0000007d02067210 */ /* 0x000fe20007f1e0ff */
[----:B------:R-:W-:Y:S03]  /*3fc0*/  WARPSYNC 0xffffffff ;  /* 0xffffffff00007948 */ /* 0x000fe60003800000 */
[----:B------:R-:W-:-:S02]  /*3fd0*/  SHF.R.U32.HI R9, RZ, 0x1, R4 ;  /* 0x00000001ff097819 */ /* 0x000fc40000011604 */
[----:B------:R-:W-:Y:S02]  /*3fe0*/  LEA.HI.X.SX32 R125, R125, R0, 0x1, P0 ;  /* 0x000000007d7d7211 */ /* 0x000fe400000f0eff */
[----:B------:R-:W-:Y:S02]  /*3ff0*/  LEA R7, P0, R6, c[0x0][0x170], 0x1 ;  /* 0x00005c0006077a11 */ /* 0x000fe400078008ff */
[----:B--2---:R-:W-:Y:S02]  /*4000*/  SHF.R.U32.HI R5, RZ, 0x2, R3 ;  /* 0x00000002ff057819 */ /* 0x004fe40000011603 */
[----:B------:R-:W-:Y:S01]  /*4010*/  LOP3.LUT R2, R3, 0x3, RZ, 0xc0, !PT ;  /* 0x0000000303027812 */ /* 0x000fe200078ec0ff */
[----:B------:R-:W-:-:S04]  /*4020*/  IMAD.MOV.U32 R3, RZ, RZ, RZ ;  /* 0x000000ffff037224 */ /* 0x000fc800078e00ff */
[----:B------:R-:W-:Y:S01]  /*4030*/  IMAD.WIDE.U32 R4, R5, R9, R2 ;  /* 0x0000000905047225 */ /* 0x000fe200078e0002 */
[----:B------:R-:W-:-:S04]  /*4040*/  LEA.HI.X R3, R6, c[0x0][0x174], R125, 0x1, P0 ;  /* 0x00005d0006037a11 */ /* 0x000fc800000f0c7d */
[----:B------:R-:W-:-:S04]  /*4050*/  LEA R2, P0, R4, R7, 0x2 ;  /* 0x0000000704027211 */ /* 0x000fc800078010ff */
[----:B------:R-:W-:-:S05]  /*4060*/  LEA.HI.X R3, R4, R3, R5, 0x2, P0 ;  /* 0x0000000304037211 */ /* 0x000fca00000f1405 */
[----:B------:R-:W-:Y:S01]  /*4070*/  IMAD.WIDE.U32 R4, R9, 0x20, R2 ;  /* 0x0000002009047825 */ /* 0x000fe200078e0002 */
[----:B------:R-:W-:Y:S04]  /*4080*/  STG.E [R2.64], R18 ;  /* 0x0000001202007986 */ /* 0x000fe8000c101904 */
[----:B------:R-:W-:Y:S04]  /*4090*/  STG.E [R4.64], R19 ;  /* 0x0000001304007986 */ /* 0x000fe8000c101904 */
[----:B------:R-:W-:Y:S04]  /*40a0*/  STG.E [R2.64+0x10], R16 ;  /* 0x0000101002007986 */ /* 0x000fe8000c101904 */
[----:B------:R-:W-:Y:S01]  /*40b0*/  STG.E [R4.64+0x10], R17 ;  /* 0x0000101104007986 */ /* 0x000fe2000c101904 */
[----:B------:R-:W-:Y:S05]  /*40c0*/  EXIT ;  /* 0x000000000000794d */ /* 0x000fea0003800000 */
.L_x_57:
[----:B------:R-:W-:-:S00]  /*40d0*/  BRA `(.L_x_57) ;  /* 0xfffffff000007947 */ /* 0x000fc0000383ffff */
[----:B------:R-:W-:-:S00]  /*40e0*/  NOP ;  /* 0x0000000000007918 */ /* 0x000fc00000000000 */
        /* <DEDUP_REMOVED lines=9> */
.L_x_58:


//--------------------- .nv.shared.gemm_mma_kernel --------------------------
	.section	.nv.shared.gemm_mma_kernel,"aw",@nobits
	.sectionflags	@""
	.align	16
